//
// Generated by NVIDIA NVVM Compiler
//
// Compiler Build ID: CL-36424714
// Cuda compilation tools, release 13.0, V13.0.88
// Based on NVVM 20.0.0
//

.version 9.0
.target sm_100
.address_size 64

	// .globl	_Z9set_arrayPffi

.visible .entry _Z9set_arrayPffi(
	.param .u64 .ptr .align 1 _Z9set_arrayPffi_param_0,
	.param .f32 _Z9set_arrayPffi_param_1,
	.param .u32 _Z9set_arrayPffi_param_2
)
{
	.reg .pred 	%p<2>;
	.reg .b32 	%r<6>;
	.reg .b32 	%f<2>;
	.reg .b64 	%rd<5>;

	ld.param.u64 	%rd1, [_Z9set_arrayPffi_param_0];
	ld.param.f32 	%f1, [_Z9set_arrayPffi_param_1];
	ld.param.u32 	%r2, [_Z9set_arrayPffi_param_2];
	mov.u32 	%r3, %tid.x;
	mov.u32 	%r4, %ctaid.x;
	mov.u32 	%r5, %ntid.x;
	mad.lo.s32 	%r1, %r4, %r5, %r3;
	setp.ge.s32 	%p1, %r1, %r2;
	@%p1 bra 	$L__BB0_2;
	cvta.to.global.u64 	%rd2, %rd1;
	mul.wide.s32 	%rd3, %r1, 4;
	add.s64 	%rd4, %rd2, %rd3;
	st.global.f32 	[%rd4], %f1;
$L__BB0_2:
	ret;

}
	// .globl	_Z11STREAM_CopyPfS_i
.visible .entry _Z11STREAM_CopyPfS_i(
	.param .u64 .ptr .align 1 _Z11STREAM_CopyPfS_i_param_0,
	.param .u64 .ptr .align 1 _Z11STREAM_CopyPfS_i_param_1,
	.param .u32 _Z11STREAM_CopyPfS_i_param_2
)
{
	.reg .pred 	%p<2>;
	.reg .b32 	%r<6>;
	.reg .b32 	%f<2>;
	.reg .b64 	%rd<8>;

	ld.param.u64 	%rd1, [_Z11STREAM_CopyPfS_i_param_0];
	ld.param.u64 	%rd2, [_Z11STREAM_CopyPfS_i_param_1];
	ld.param.u32 	%r2, [_Z11STREAM_CopyPfS_i_param_2];
	mov.u32 	%r3, %tid.x;
	mov.u32 	%r4, %ctaid.x;
	mov.u32 	%r5, %ntid.x;
	mad.lo.s32 	%r1, %r4, %r5, %r3;
	setp.ge.s32 	%p1, %r1, %r2;
	@%p1 bra 	$L__BB1_2;
	cvta.to.global.u64 	%rd3, %rd1;
	cvta.to.global.u64 	%rd4, %rd2;
	mul.wide.s32 	%rd5, %r1, 4;
	add.s64 	%rd6, %rd3, %rd5;
	ld.global.f32 	%f1, [%rd6];
	add.s64 	%rd7, %rd4, %rd5;
	st.global.f32 	[%rd7], %f1;
$L__BB1_2:
	ret;

}
	// .globl	_Z11ANDREW_CopyPfS_i
.visible .entry _Z11ANDREW_CopyPfS_i(
	.param .u64 .ptr .align 1 _Z11ANDREW_CopyPfS_i_param_0,
	.param .u64 .ptr .align 1 _Z11ANDREW_CopyPfS_i_param_1,
	.param .u32 _Z11ANDREW_CopyPfS_i_param_2
)
{
	.reg .pred 	%p<7>;
	.reg .b32 	%r<31>;
	.reg .b32 	%f<6>;
	.reg .b64 	%rd<18>;

	ld.param.u64 	%rd3, [_Z11ANDREW_CopyPfS_i_param_0];
	ld.param.u64 	%rd4, [_Z11ANDREW_CopyPfS_i_param_1];
	ld.param.u32 	%r12, [_Z11ANDREW_CopyPfS_i_param_2];
	cvta.to.global.u64 	%rd1, %rd4;
	cvta.to.global.u64 	%rd2, %rd3;
	mov.u32 	%r13, %ntid.x;
	mov.u32 	%r14, %nctaid.x;
	mul.lo.s32 	%r1, %r13, %r14;
	mov.u32 	%r15, %tid.x;
	mov.u32 	%r16, %ctaid.x;
	mad.lo.s32 	%r29, %r16, %r13, %r15;
	setp.ge.s32 	%p1, %r29, %r12;
	@%p1 bra 	$L__BB2_7;
	add.s32 	%r17, %r29, %r1;
	max.s32 	%r18, %r12, %r17;
	setp.lt.s32 	%p2, %r17, %r12;
	selp.u32 	%r19, 1, 0, %p2;
	add.s32 	%r20, %r17, %r19;
	sub.s32 	%r21, %r18, %r20;
	div.u32 	%r22, %r21, %r1;
	add.s32 	%r3, %r22, %r19;
	and.b32  	%r23, %r3, 3;
	setp.eq.s32 	%p3, %r23, 3;
	@%p3 bra 	$L__BB2_4;
	add.s32 	%r24, %r3, 1;
	and.b32  	%r25, %r24, 3;
	neg.s32 	%r27, %r25;
$L__BB2_3:
	.pragma "nounroll";
	mul.wide.s32 	%rd5, %r29, 4;
	add.s64 	%rd6, %rd1, %rd5;
	add.s64 	%rd7, %rd2, %rd5;
	ld.global.f32 	%f1, [%rd7];
	st.global.f32 	[%rd6], %f1;
	add.s32 	%r29, %r29, %r1;
	add.s32 	%r27, %r27, 1;
	setp.ne.s32 	%p4, %r27, 0;
	@%p4 bra 	$L__BB2_3;
$L__BB2_4:
	setp.lt.u32 	%p5, %r3, 3;
	@%p5 bra 	$L__BB2_7;
	mul.wide.s32 	%rd11, %r1, 4;
	shl.b32 	%r26, %r1, 2;
$L__BB2_6:
	mul.wide.s32 	%rd8, %r29, 4;
	add.s64 	%rd9, %rd2, %rd8;
	ld.global.f32 	%f2, [%rd9];
	add.s64 	%rd10, %rd1, %rd8;
	st.global.f32 	[%rd10], %f2;
	add.s64 	%rd12, %rd9, %rd11;
	ld.global.f32 	%f3, [%rd12];
	add.s64 	%rd13, %rd10, %rd11;
	st.global.f32 	[%rd13], %f3;
	add.s64 	%rd14, %rd12, %rd11;
	ld.global.f32 	%f4, [%rd14];
	add.s64 	%rd15, %rd13, %rd11;
	st.global.f32 	[%rd15], %f4;
	add.s64 	%rd16, %rd14, %rd11;
	ld.global.f32 	%f5, [%rd16];
	add.s64 	%rd17, %rd15, %rd11;
	st.global.f32 	[%rd17], %f5;
	add.s32 	%r29, %r26, %r29;
	setp.lt.s32 	%p6, %r29, %r12;
	@%p6 bra 	$L__BB2_6;
$L__BB2_7:
	ret;

}
	// .globl	_Z12STREAM_ScalePfS_fi
.visible .entry _Z12STREAM_ScalePfS_fi(
	.param .u64 .ptr .align 1 _Z12STREAM_ScalePfS_fi_param_0,
	.param .u64 .ptr .align 1 _Z12STREAM_ScalePfS_fi_param_1,
	.param .f32 _Z12STREAM_ScalePfS_fi_param_2,
	.param .u32 _Z12STREAM_ScalePfS_fi_param_3
)
{
	.reg .pred 	%p<2>;
	.reg .b32 	%r<6>;
	.reg .b32 	%f<4>;
	.reg .b64 	%rd<8>;

	ld.param.u64 	%rd1, [_Z12STREAM_ScalePfS_fi_param_0];
	ld.param.u64 	%rd2, [_Z12STREAM_ScalePfS_fi_param_1];
	ld.param.f32 	%f1, [_Z12STREAM_ScalePfS_fi_param_2];
	ld.param.u32 	%r2, [_Z12STREAM_ScalePfS_fi_param_3];
	mov.u32 	%r3, %tid.x;
	mov.u32 	%r4, %ctaid.x;
	mov.u32 	%r5, %ntid.x;
	mad.lo.s32 	%r1, %r4, %r5, %r3;
	setp.ge.s32 	%p1, %r1, %r2;
	@%p1 bra 	$L__BB3_2;
	cvta.to.global.u64 	%rd3, %rd1;
	cvta.to.global.u64 	%rd4, %rd2;
	mul.wide.s32 	%rd5, %r1, 4;
	add.s64 	%rd6, %rd3, %rd5;
	ld.global.f32 	%f2, [%rd6];
	mul.f32 	%f3, %f1, %f2;
	add.s64 	%rd7, %rd4, %rd5;
	st.global.f32 	[%rd7], %f3;
$L__BB3_2:
	ret;

}
	// .globl	_Z12ANDREW_ScalePfS_fi
.visible .entry _Z12ANDREW_ScalePfS_fi(
	.param .u64 .ptr .align 1 _Z12ANDREW_ScalePfS_fi_param_0,
	.param .u64 .ptr .align 1 _Z12ANDREW_ScalePfS_fi_param_1,
	.param .f32 _Z12ANDREW_ScalePfS_fi_param_2,
	.param .u32 _Z12ANDREW_ScalePfS_fi_param_3
)
{
	.reg .pred 	%p<7>;
	.reg .b32 	%r<31>;
	.reg .b32 	%f<12>;
	.reg .b64 	%rd<18>;

	ld.param.u64 	%rd3, [_Z12ANDREW_ScalePfS_fi_param_0];
	ld.param.u64 	%rd4, [_Z12ANDREW_ScalePfS_fi_param_1];
	ld.param.f32 	%f1, [_Z12ANDREW_ScalePfS_fi_param_2];
	ld.param.u32 	%r12, [_Z12ANDREW_ScalePfS_fi_param_3];
	cvta.to.global.u64 	%rd1, %rd4;
	cvta.to.global.u64 	%rd2, %rd3;
	mov.u32 	%r13, %ntid.x;
	mov.u32 	%r14, %nctaid.x;
	mul.lo.s32 	%r1, %r13, %r14;
	mov.u32 	%r15, %tid.x;
	mov.u32 	%r16, %ctaid.x;
	mad.lo.s32 	%r29, %r16, %r13, %r15;
	setp.ge.s32 	%p1, %r29, %r12;
	@%p1 bra 	$L__BB4_7;
	add.s32 	%r17, %r29, %r1;
	max.s32 	%r18, %r12, %r17;
	setp.lt.s32 	%p2, %r17, %r12;
	selp.u32 	%r19, 1, 0, %p2;
	add.s32 	%r20, %r17, %r19;
	sub.s32 	%r21, %r18, %r20;
	div.u32 	%r22, %r21, %r1;
	add.s32 	%r3, %r22, %r19;
	and.b32  	%r23, %r3, 3;
	setp.eq.s32 	%p3, %r23, 3;
	@%p3 bra 	$L__BB4_4;
	add.s32 	%r24, %r3, 1;
	and.b32  	%r25, %r24, 3;
	neg.s32 	%r27, %r25;
$L__BB4_3:
	.pragma "nounroll";
	mul.wide.s32 	%rd5, %r29, 4;
	add.s64 	%rd6, %rd1, %rd5;
	add.s64 	%rd7, %rd2, %rd5;
	ld.global.f32 	%f2, [%rd7];
	mul.f32 	%f3, %f1, %f2;
	st.global.f32 	[%rd6], %f3;
	add.s32 	%r29, %r29, %r1;
	add.s32 	%r27, %r27, 1;
	setp.ne.s32 	%p4, %r27, 0;
	@%p4 bra 	$L__BB4_3;
$L__BB4_4:
	setp.lt.u32 	%p5, %r3, 3;
	@%p5 bra 	$L__BB4_7;
	mul.wide.s32 	%rd11, %r1, 4;
	shl.b32 	%r26, %r1, 2;
$L__BB4_6:
	mul.wide.s32 	%rd8, %r29, 4;
	add.s64 	%rd9, %rd2, %rd8;
	ld.global.f32 	%f4, [%rd9];
	mul.f32 	%f5, %f1, %f4;
	add.s64 	%rd10, %rd1, %rd8;
	st.global.f32 	[%rd10], %f5;
	add.s64 	%rd12, %rd9, %rd11;
	ld.global.f32 	%f6, [%rd12];
	mul.f32 	%f7, %f1, %f6;
	add.s64 	%rd13, %rd10, %rd11;
	st.global.f32 	[%rd13], %f7;
	add.s64 	%rd14, %rd12, %rd11;
	ld.global.f32 	%f8, [%rd14];
	mul.f32 	%f9, %f1, %f8;
	add.s64 	%rd15, %rd13, %rd11;
	st.global.f32 	[%rd15], %f9;
	add.s64 	%rd16, %rd14, %rd11;
	ld.global.f32 	%f10, [%rd16];
	mul.f32 	%f11, %f1, %f10;
	add.s64 	%rd17, %rd15, %rd11;
	st.global.f32 	[%rd17], %f11;
	add.s32 	%r29, %r26, %r29;
	setp.lt.s32 	%p6, %r29, %r12;
	@%p6 bra 	$L__BB4_6;
$L__BB4_7:
	ret;

}
	// .globl	_Z10STREAM_AddPfS_S_i
.visible .entry _Z10STREAM_AddPfS_S_i(
	.param .u64 .ptr .align 1 _Z10STREAM_AddPfS_S_i_param_0,
	.param .u64 .ptr .align 1 _Z10STREAM_AddPfS_S_i_param_1,
	.param .u64 .ptr .align 1 _Z10STREAM_AddPfS_S_i_param_2,
	.param .u32 _Z10STREAM_AddPfS_S_i_param_3
)
{
	.reg .pred 	%p<2>;
	.reg .b32 	%r<6>;
	.reg .b32 	%f<4>;
	.reg .b64 	%rd<11>;

	ld.param.u64 	%rd1, [_Z10STREAM_AddPfS_S_i_param_0];
	ld.param.u64 	%rd2, [_Z10STREAM_AddPfS_S_i_param_1];
	ld.param.u64 	%rd3, [_Z10STREAM_AddPfS_S_i_param_2];
	ld.param.u32 	%r2, [_Z10STREAM_AddPfS_S_i_param_3];
	mov.u32 	%r3, %tid.x;
	mov.u32 	%r4, %ctaid.x;
	mov.u32 	%r5, %ntid.x;
	mad.lo.s32 	%r1, %r4, %r5, %r3;
	setp.ge.s32 	%p1, %r1, %r2;
	@%p1 bra 	$L__BB5_2;
	cvta.to.global.u64 	%rd4, %rd1;
	cvta.to.global.u64 	%rd5, %rd2;
	cvta.to.global.u64 	%rd6, %rd3;
	mul.wide.s32 	%rd7, %r1, 4;
	add.s64 	%rd8, %rd4, %rd7;
	ld.global.f32 	%f1, [%rd8];
	add.s64 	%rd9, %rd5, %rd7;
	ld.global.f32 	%f2, [%rd9];
	add.f32 	%f3, %f1, %f2;
	add.s64 	%rd10, %rd6, %rd7;
	st.global.f32 	[%rd10], %f3;
$L__BB5_2:
	ret;

}
	// .globl	_Z10ANDREW_AddPfS_S_i
.visible .entry _Z10ANDREW_AddPfS_S_i(
	.param .u64 .ptr .align 1 _Z10ANDREW_AddPfS_S_i_param_0,
	.param .u64 .ptr .align 1 _Z10ANDREW_AddPfS_S_i_param_1,
	.param .u64 .ptr .align 1 _Z10ANDREW_AddPfS_S_i_param_2,
	.param .u32 _Z10ANDREW_AddPfS_S_i_param_3
)
{
	.reg .pred 	%p<7>;
	.reg .b32 	%r<31>;
	.reg .b32 	%f<16>;
	.reg .b64 	%rd<25>;

	ld.param.u64 	%rd4, [_Z10ANDREW_AddPfS_S_i_param_0];
	ld.param.u64 	%rd5, [_Z10ANDREW_AddPfS_S_i_param_1];
	ld.param.u64 	%rd6, [_Z10ANDREW_AddPfS_S_i_param_2];
	ld.param.u32 	%r12, [_Z10ANDREW_AddPfS_S_i_param_3];
	cvta.to.global.u64 	%rd1, %rd6;
	cvta.to.global.u64 	%rd2, %rd5;
	cvta.to.global.u64 	%rd3, %rd4;
	mov.u32 	%r13, %ntid.x;
	mov.u32 	%r14, %nctaid.x;
	mul.lo.s32 	%r1, %r13, %r14;
	mov.u32 	%r15, %tid.x;
	mov.u32 	%r16, %ctaid.x;
	mad.lo.s32 	%r29, %r16, %r13, %r15;
	setp.ge.s32 	%p1, %r29, %r12;
	@%p1 bra 	$L__BB6_7;
	add.s32 	%r17, %r29, %r1;
	max.s32 	%r18, %r12, %r17;
	setp.lt.s32 	%p2, %r17, %r12;
	selp.u32 	%r19, 1, 0, %p2;
	add.s32 	%r20, %r17, %r19;
	sub.s32 	%r21, %r18, %r20;
	div.u32 	%r22, %r21, %r1;
	add.s32 	%r3, %r22, %r19;
	and.b32  	%r23, %r3, 3;
	setp.eq.s32 	%p3, %r23, 3;
	@%p3 bra 	$L__BB6_4;
	add.s32 	%r24, %r3, 1;
	and.b32  	%r25, %r24, 3;
	neg.s32 	%r27, %r25;
$L__BB6_3:
	.pragma "nounroll";
	mul.wide.s32 	%rd7, %r29, 4;
	add.s64 	%rd8, %rd1, %rd7;
	add.s64 	%rd9, %rd2, %rd7;
	add.s64 	%rd10, %rd3, %rd7;
	ld.global.f32 	%f1, [%rd10];
	ld.global.f32 	%f2, [%rd9];
	add.f32 	%f3, %f1, %f2;
	st.global.f32 	[%rd8], %f3;
	add.s32 	%r29, %r29, %r1;
	add.s32 	%r27, %r27, 1;
	setp.ne.s32 	%p4, %r27, 0;
	@%p4 bra 	$L__BB6_3;
$L__BB6_4:
	setp.lt.u32 	%p5, %r3, 3;
	@%p5 bra 	$L__BB6_7;
	mul.wide.s32 	%rd15, %r1, 4;
	shl.b32 	%r26, %r1, 2;
$L__BB6_6:
	mul.wide.s32 	%rd11, %r29, 4;
	add.s64 	%rd12, %rd3, %rd11;
	ld.global.f32 	%f4, [%rd12];
	add.s64 	%rd13, %rd2, %rd11;
	ld.global.f32 	%f5, [%rd13];
	add.f32 	%f6, %f4, %f5;
	add.s64 	%rd14, %rd1, %rd11;
	st.global.f32 	[%rd14], %f6;
	add.s64 	%rd16, %rd12, %rd15;
	ld.global.f32 	%f7, [%rd16];
	add.s64 	%rd17, %rd13, %rd15;
	ld.global.f32 	%f8, [%rd17];
	add.f32 	%f9, %f7, %f8;
	add.s64 	%rd18, %rd14, %rd15;
	st.global.f32 	[%rd18], %f9;
	add.s64 	%rd19, %rd16, %rd15;
	ld.global.f32 	%f10, [%rd19];
	add.s64 	%rd20, %rd17, %rd15;
	ld.global.f32 	%f11, [%rd20];
	add.f32 	%f12, %f10, %f11;
	add.s64 	%rd21, %rd18, %rd15;
	st.global.f32 	[%rd21], %f12;
	add.s64 	%rd22, %rd19, %rd15;
	ld.global.f32 	%f13, [%rd22];
	add.s64 	%rd23, %rd20, %rd15;
	ld.global.f32 	%f14, [%rd23];
	add.f32 	%f15, %f13, %f14;
	add.s64 	%rd24, %rd21, %rd15;
	st.global.f32 	[%rd24], %f15;
	add.s32 	%r29, %r26, %r29;
	setp.lt.s32 	%p6, %r29, %r12;
	@%p6 bra 	$L__BB6_6;
$L__BB6_7:
	ret;

}
	// .globl	_Z12STREAM_TriadPfS_S_fi
.visible .entry _Z12STREAM_TriadPfS_S_fi(
	.param .u64 .ptr .align 1 _Z12STREAM_TriadPfS_S_fi_param_0,
	.param .u64 .ptr .align 1 _Z12STREAM_TriadPfS_S_fi_param_1,
	.param .u64 .ptr .align 1 _Z12STREAM_TriadPfS_S_fi_param_2,
	.param .f32 _Z12STREAM_TriadPfS_S_fi_param_3,
	.param .u32 _Z12STREAM_TriadPfS_S_fi_param_4
)
{
	.reg .pred 	%p<2>;
	.reg .b32 	%r<6>;
	.reg .b32 	%f<5>;
	.reg .b64 	%rd<11>;

	ld.param.u64 	%rd1, [_Z12STREAM_TriadPfS_S_fi_param_0];
	ld.param.u64 	%rd2, [_Z12STREAM_TriadPfS_S_fi_param_1];
	ld.param.u64 	%rd3, [_Z12STREAM_TriadPfS_S_fi_param_2];
	ld.param.f32 	%f1, [_Z12STREAM_TriadPfS_S_fi_param_3];
	ld.param.u32 	%r2, [_Z12STREAM_TriadPfS_S_fi_param_4];
	mov.u32 	%r3, %tid.x;
	mov.u32 	%r4, %ctaid.x;
	mov.u32 	%r5, %ntid.x;
	mad.lo.s32 	%r1, %r4, %r5, %r3;
	setp.ge.s32 	%p1, %r1, %r2;
	@%p1 bra 	$L__BB7_2;
	cvta.to.global.u64 	%rd4, %rd1;
	cvta.to.global.u64 	%rd5, %rd2;
	cvta.to.global.u64 	%rd6, %rd3;
	mul.wide.s32 	%rd7, %r1, 4;
	add.s64 	%rd8, %rd4, %rd7;
	ld.global.f32 	%f2, [%rd8];
	add.s64 	%rd9, %rd5, %rd7;
	ld.global.f32 	%f3, [%rd9];
	fma.rn.f32 	%f4, %f1, %f3, %f2;
	add.s64 	%rd10, %rd6, %rd7;
	st.global.f32 	[%rd10], %f4;
$L__BB7_2:
	ret;

}
	// .globl	_Z12ANDREW_TriadPfS_S_fi
.visible .entry _Z12ANDREW_TriadPfS_S_fi(
	.param .u64 .ptr .align 1 _Z12ANDREW_TriadPfS_S_fi_param_0,
	.param .u64 .ptr .align 1 _Z12ANDREW_TriadPfS_S_fi_param_1,
	.param .u64 .ptr .align 1 _Z12ANDREW_TriadPfS_S_fi_param_2,
	.param .f32 _Z12ANDREW_TriadPfS_S_fi_param_3,
	.param .u32 _Z12ANDREW_TriadPfS_S_fi_param_4
)
{
	.reg .pred 	%p<7>;
	.reg .b32 	%r<31>;
	.reg .b32 	%f<17>;
	.reg .b64 	%rd<25>;

	ld.param.u64 	%rd4, [_Z12ANDREW_TriadPfS_S_fi_param_0];
	ld.param.u64 	%rd5, [_Z12ANDREW_TriadPfS_S_fi_param_1];
	ld.param.u64 	%rd6, [_Z12ANDREW_TriadPfS_S_fi_param_2];
	ld.param.f32 	%f1, [_Z12ANDREW_TriadPfS_S_fi_param_3];
	ld.param.u32 	%r12, [_Z12ANDREW_TriadPfS_S_fi_param_4];
	cvta.to.global.u64 	%rd1, %rd6;
	cvta.to.global.u64 	%rd2, %rd5;
	cvta.to.global.u64 	%rd3, %rd4;
	mov.u32 	%r13, %ntid.x;
	mov.u32 	%r14, %nctaid.x;
	mul.lo.s32 	%r1, %r13, %r14;
	mov.u32 	%r15, %tid.x;
	mov.u32 	%r16, %ctaid.x;
	mad.lo.s32 	%r29, %r16, %r13, %r15;
	setp.ge.s32 	%p1, %r29, %r12;
	@%p1 bra 	$L__BB8_7;
	add.s32 	%r17, %r29, %r1;
	max.s32 	%r18, %r12, %r17;
	setp.lt.s32 	%p2, %r17, %r12;
	selp.u32 	%r19, 1, 0, %p2;
	add.s32 	%r20, %r17, %r19;
	sub.s32 	%r21, %r18, %r20;
	div.u32 	%r22, %r21, %r1;
	add.s32 	%r3, %r22, %r19;
	and.b32  	%r23, %r3, 3;
	setp.eq.s32 	%p3, %r23, 3;
	@%p3 bra 	$L__BB8_4;
	add.s32 	%r24, %r3, 1;
	and.b32  	%r25, %r24, 3;
	neg.s32 	%r27, %r25;
$L__BB8_3:
	.pragma "nounroll";
	mul.wide.s32 	%rd7, %r29, 4;
	add.s64 	%rd8, %rd1, %rd7;
	add.s64 	%rd9, %rd2, %rd7;
	add.s64 	%rd10, %rd3, %rd7;
	ld.global.f32 	%f2, [%rd10];
	ld.global.f32 	%f3, [%rd9];
	fma.rn.f32 	%f4, %f1, %f3, %f2;
	st.global.f32 	[%rd8], %f4;
	add.s32 	%r29, %r29, %r1;
	add.s32 	%r27, %r27, 1;
	setp.ne.s32 	%p4, %r27, 0;
	@%p4 bra 	$L__BB8_3;
$L__BB8_4:
	setp.lt.u32 	%p5, %r3, 3;
	@%p5 bra 	$L__BB8_7;
	mul.wide.s32 	%rd15, %r1, 4;
	shl.b32 	%r26, %r1, 2;
$L__BB8_6:
	mul.wide.s32 	%rd11, %r29, 4;
	add.s64 	%rd12, %rd3, %rd11;
	ld.global.f32 	%f5, [%rd12];
	add.s64 	%rd13, %rd2, %rd11;
	ld.global.f32 	%f6, [%rd13];
	fma.rn.f32 	%f7, %f1, %f6, %f5;
	add.s64 	%rd14, %rd1, %rd11;
	st.global.f32 	[%rd14], %f7;
	add.s64 	%rd16, %rd12, %rd15;
	ld.global.f32 	%f8, [%rd16];
	add.s64 	%rd17, %rd13, %rd15;
	ld.global.f32 	%f9, [%rd17];
	fma.rn.f32 	%f10, %f1, %f9, %f8;
	add.s64 	%rd18, %rd14, %rd15;
	st.global.f32 	[%rd18], %f10;
	add.s64 	%rd19, %rd16, %rd15;
	ld.global.f32 	%f11, [%rd19];
	add.s64 	%rd20, %rd17, %rd15;
	ld.global.f32 	%f12, [%rd20];
	fma.rn.f32 	%f13, %f1, %f12, %f11;
	add.s64 	%rd21, %rd18, %rd15;
	st.global.f32 	[%rd21], %f13;
	add.s64 	%rd22, %rd19, %rd15;
	ld.global.f32 	%f14, [%rd22];
	add.s64 	%rd23, %rd20, %rd15;
	ld.global.f32 	%f15, [%rd23];
	fma.rn.f32 	%f16, %f1, %f15, %f14;
	add.s64 	%rd24, %rd21, %rd15;
	st.global.f32 	[%rd24], %f16;
	add.s32 	%r29, %r26, %r29;
	setp.lt.s32 	%p6, %r29, %r12;
	@%p6 bra 	$L__BB8_6;
$L__BB8_7:
	ret;

}


// ===== COMPILED SASS (sm_100) =====

	.target	sm_100

	.elftype	@"ET_EXEC"


//--------------------- .note.nv.tkinfo           --------------------------
	.section	.note.nv.tkinfo,"",@"SHT_NOTE"
	.sectionflags	@"SHF_NOTE_NV_TKINFO"
	.tkinfo
        /*0018*/ 	.word	0x00000002
        /*0030*/ 	.string	""
        /*0030*/ 	.string	"ptxas"
        /*0030*/ 	.string	"Cuda compilation tools, release 13.0, V13.0.88"
        /*0030*/ 	.string	"Build cuda_13.0.r13.0/compiler.36424714_0"
        /*0030*/ 	.string	"-arch sm_100 -m 64 "



//--------------------- .note.nv.cuinfo           --------------------------
	.section	.note.nv.cuinfo,"",@"SHT_NOTE"
	.sectionflags	@"SHF_NOTE_NV_CUINFO"
        /*0018*/ 	.short	0x0002
        /*001a*/ 	.short	0x0064
        /*001c*/ 	.short	0x0082
	.zero		2


//--------------------- .nv.info                  --------------------------
	.section	.nv.info,"",@"SHT_CUDA_INFO"
	.align	4


	//----- nvinfo : EIATTR_REGCOUNT
	.align		4
        /*0000*/ 	.byte	0x04, 0x2f
        /*0002*/ 	.short	(.L_1 - .L_0)
	.align		4
.L_0:
        /*0004*/ 	.word	index@(_Z9set_arrayPffi)
        /*0008*/ 	.word	0x0000000a


	//----- nvinfo : EIATTR_FRAME_SIZE
	.align		4
.L_1:
        /*000c*/ 	.byte	0x04, 0x11
        /*000e*/ 	.short	(.L_3 - .L_2)
	.align		4
.L_2:
        /*0010*/ 	.word	index@(_Z9set_arrayPffi)
        /*0014*/ 	.word	0x00000000


	//----- nvinfo : EIATTR_REGCOUNT
	.align		4
.L_3:
        /*0018*/ 	.byte	0x04, 0x2f
        /*001a*/ 	.short	(.L_5 - .L_4)
	.align		4
.L_4:
        /*001c*/ 	.word	index@(_Z11STREAM_CopyPfS_i)
        /*0020*/ 	.word	0x0000000a


	//----- nvinfo : EIATTR_FRAME_SIZE
	.align		4
.L_5:
        /*0024*/ 	.byte	0x04, 0x11
        /*0026*/ 	.short	(.L_7 - .L_6)
	.align		4
.L_6:
        /*0028*/ 	.word	index@(_Z11STREAM_CopyPfS_i)
        /*002c*/ 	.word	0x00000000


	//----- nvinfo : EIATTR_REGCOUNT
	.align		4
.L_7:
        /*0030*/ 	.byte	0x04, 0x2f
        /*0032*/ 	.short	(.L_9 - .L_8)
	.align		4
.L_8:
        /*0034*/ 	.word	index@(_Z11ANDREW_CopyPfS_i)
        /*0038*/ 	.word	0x0000001e


	//----- nvinfo : EIATTR_FRAME_SIZE
	.align		4
.L_9:
        /*003c*/ 	.byte	0x04, 0x11
        /*003e*/ 	.short	(.L_11 - .L_10)
	.align		4
.L_10:
        /*0040*/ 	.word	index@(_Z11ANDREW_CopyPfS_i)
        /*0044*/ 	.word	0x00000000


	//----- nvinfo : EIATTR_REGCOUNT
	.align		4
.L_11:
        /*0048*/ 	.byte	0x04, 0x2f
        /*004a*/ 	.short	(.L_13 - .L_12)
	.align		4
.L_12:
        /*004c*/ 	.word	index@(_Z12STREAM_ScalePfS_fi)
        /*0050*/ 	.word	0x0000000a


	//----- nvinfo : EIATTR_FRAME_SIZE
	.align		4
.L_13:
        /*0054*/ 	.byte	0x04, 0x11
        /*0056*/ 	.short	(.L_15 - .L_14)
	.align		4
.L_14:
        /*0058*/ 	.word	index@(_Z12STREAM_ScalePfS_fi)
        /*005c*/ 	.word	0x00000000


	//----- nvinfo : EIATTR_REGCOUNT
	.align		4
.L_15:
        /*0060*/ 	.byte	0x04, 0x2f
        /*0062*/ 	.short	(.L_17 - .L_16)
	.align		4
.L_16:
        /*0064*/ 	.word	index@(_Z12ANDREW_ScalePfS_fi)
        /*0068*/ 	.word	0x0000001c


	//----- nvinfo : EIATTR_FRAME_SIZE
	.align		4
.L_17:
        /*006c*/ 	.byte	0x04, 0x11
        /*006e*/ 	.short	(.L_19 - .L_18)
	.align		4
.L_18:
        /*0070*/ 	.word	index@(_Z12ANDREW_ScalePfS_fi)
        /*0074*/ 	.word	0x00000000


	//----- nvinfo : EIATTR_REGCOUNT
	.align		4
.L_19:
        /*0078*/ 	.byte	0x04, 0x2f
        /*007a*/ 	.short	(.L_21 - .L_20)
	.align		4
.L_20:
        /*007c*/ 	.word	index@(_Z10STREAM_AddPfS_S_i)
        /*0080*/ 	.word	0x0000000c


	//----- nvinfo : EIATTR_FRAME_SIZE
	.align		4
.L_21:
        /*0084*/ 	.byte	0x04, 0x11
        /*0086*/ 	.short	(.L_23 - .L_22)
	.align		4
.L_22:
        /*0088*/ 	.word	index@(_Z10STREAM_AddPfS_S_i)
        /*008c*/ 	.word	0x00000000


	//----- nvinfo : EIATTR_REGCOUNT
	.align		4
.L_23:
        /*0090*/ 	.byte	0x04, 0x2f
        /*0092*/ 	.short	(.L_25 - .L_24)
	.align		4
.L_24:
        /*0094*/ 	.word	index@(_Z10ANDREW_AddPfS_S_i)
        /*0098*/ 	.word	0x0000001a


	//----- nvinfo : EIATTR_FRAME_SIZE
	.align		4
.L_25:
        /*009c*/ 	.byte	0x04, 0x11
        /*009e*/ 	.short	(.L_27 - .L_26)
	.align		4
.L_26:
        /*00a0*/ 	.word	index@(_Z10ANDREW_AddPfS_S_i)
        /*00a4*/ 	.word	0x00000000


	//----- nvinfo : EIATTR_REGCOUNT
	.align		4
.L_27:
        /*00a8*/ 	.byte	0x04, 0x2f
        /*00aa*/ 	.short	(.L_29 - .L_28)
	.align		4
.L_28:
        /*00ac*/ 	.word	index@(_Z12STREAM_TriadPfS_S_fi)
        /*00b0*/ 	.word	0x0000000c


	//----- nvinfo : EIATTR_FRAME_SIZE
	.align		4
.L_29:
        /*00b4*/ 	.byte	0x04, 0x11
        /*00b6*/ 	.short	(.L_31 - .L_30)
	.align		4
.L_30:
        /*00b8*/ 	.word	index@(_Z12STREAM_TriadPfS_S_fi)
        /*00bc*/ 	.word	0x00000000


	//----- nvinfo : EIATTR_REGCOUNT
	.align		4
.L_31:
        /*00c0*/ 	.byte	0x04, 0x2f
        /*00c2*/ 	.short	(.L_33 - .L_32)
	.align		4
.L_32:
        /*00c4*/ 	.word	index@(_Z12ANDREW_TriadPfS_S_fi)
        /*00c8*/ 	.word	0x0000001a


	//----- nvinfo : EIATTR_FRAME_SIZE
	.align		4
.L_33:
        /*00cc*/ 	.byte	0x04, 0x11
        /*00ce*/ 	.short	(.L_35 - .L_34)
	.align		4
.L_34:
        /*00d0*/ 	.word	index@(_Z12ANDREW_TriadPfS_S_fi)
        /*00d4*/ 	.word	0x00000000


	//----- nvinfo : EIATTR_MIN_STACK_SIZE
	.align		4
.L_35:
        /*00d8*/ 	.byte	0x04, 0x12
        /*00da*/ 	.short	(.L_37 - .L_36)
	.align		4
.L_36:
        /*00dc*/ 	.word	index@(_Z12ANDREW_TriadPfS_S_fi)
        /*00e0*/ 	.word	0x00000000


	//----- nvinfo : EIATTR_MIN_STACK_SIZE
	.align		4
.L_37:
        /*00e4*/ 	.byte	0x04, 0x12
        /*00e6*/ 	.short	(.L_39 - .L_38)
	.align		4
.L_38:
        /*00e8*/ 	.word	index@(_Z12STREAM_TriadPfS_S_fi)
        /*00ec*/ 	.word	0x00000000


	//----- nvinfo : EIATTR_MIN_STACK_SIZE
	.align		4
.L_39:
        /*00f0*/ 	.byte	0x04, 0x12
        /*00f2*/ 	.short	(.L_41 - .L_40)
	.align		4
.L_40:
        /*00f4*/ 	.word	index@(_Z10ANDREW_AddPfS_S_i)
        /*00f8*/ 	.word	0x00000000


	//----- nvinfo : EIATTR_MIN_STACK_SIZE
	.align		4
.L_41:
        /*00fc*/ 	.byte	0x04, 0x12
        /*00fe*/ 	.short	(.L_43 - .L_42)
	.align		4
.L_42:
        /*0100*/ 	.word	index@(_Z10STREAM_AddPfS_S_i)
        /*0104*/ 	.word	0x00000000


	//----- nvinfo : EIATTR_MIN_STACK_SIZE
	.align		4
.L_43:
        /*0108*/ 	.byte	0x04, 0x12
        /*010a*/ 	.short	(.L_45 - .L_44)
	.align		4
.L_44:
        /*010c*/ 	.word	index@(_Z12ANDREW_ScalePfS_fi)
        /*0110*/ 	.word	0x00000000


	//----- nvinfo : EIATTR_MIN_STACK_SIZE
	.align		4
.L_45:
        /*0114*/ 	.byte	0x04, 0x12
        /*0116*/ 	.short	(.L_47 - .L_46)
	.align		4
.L_46:
        /*0118*/ 	.word	index@(_Z12STREAM_ScalePfS_fi)
        /*011c*/ 	.word	0x00000000


	//----- nvinfo : EIATTR_MIN_STACK_SIZE
	.align		4
.L_47:
        /*0120*/ 	.byte	0x04, 0x12
        /*0122*/ 	.short	(.L_49 - .L_48)
	.align		4
.L_48:
        /*0124*/ 	.word	index@(_Z11ANDREW_CopyPfS_i)
        /*0128*/ 	.word	0x00000000


	//----- nvinfo : EIATTR_MIN_STACK_SIZE
	.align		4
.L_49:
        /*012c*/ 	.byte	0x04, 0x12
        /*012e*/ 	.short	(.L_51 - .L_50)
	.align		4
.L_50:
        /*0130*/ 	.word	index@(_Z11STREAM_CopyPfS_i)
        /*0134*/ 	.word	0x00000000


	//----- nvinfo : EIATTR_MIN_STACK_SIZE
	.align		4
.L_51:
        /*0138*/ 	.byte	0x04, 0x12
        /*013a*/ 	.short	(.L_53 - .L_52)
	.align		4
.L_52:
        /*013c*/ 	.word	index@(_Z9set_arrayPffi)
        /*0140*/ 	.word	0x00000000
.L_53:


//--------------------- .nv.compat                --------------------------
	.section	.nv.compat,"",@"SHT_CUDA_COMPAT_INFO"
	.align	4
        /*0000*/ 	.byte	0x02, 0x09, 0x00, 0x00, 0x02, 0x02, 0x01, 0x00, 0x02, 0x05, 0x05, 0x00, 0x03, 0x07, 0x01, 0x01
        /*0010*/ 	.byte	0x02, 0x03, 0x00, 0x00, 0x02, 0x06, 0x01, 0x00, 0x04, 0x0b, 0x08, 0x00, 0x09, 0x00, 0x00, 0x00
        /*0020*/ 	.byte	0x00, 0x00, 0x00, 0x00


//--------------------- .nv.info._Z12ANDREW_TriadPfS_S_fi --------------------------
	.section	.nv.info._Z12ANDREW_TriadPfS_S_fi,"",@"SHT_CUDA_INFO"
	.sectionflags	@""
	.align	4


	//----- nvinfo : EIATTR_CUDA_API_VERSION
	.align		4
        /*0000*/ 	.byte	0x04, 0x37
        /*0002*/ 	.short	(.L_55 - .L_54)
.L_54:
        /*0004*/ 	.word	0x00000082


	//----- nvinfo : EIATTR_KPARAM_INFO
	.align		4
.L_55:
        /*0008*/ 	.byte	0x04, 0x17
        /*000a*/ 	.short	(.L_57 - .L_56)
.L_56:
        /*000c*/ 	.word	0x00000000
        /*0010*/ 	.short	0x0004
        /*0012*/ 	.short	0x001c
        /*0014*/ 	.byte	0x00, 0xf0, 0x11, 0x00


	//----- nvinfo : EIATTR_KPARAM_INFO
	.align		4
.L_57:
        /*0018*/ 	.byte	0x04, 0x17
        /*001a*/ 	.short	(.L_59 - .L_58)
.L_58:
        /*001c*/ 	.word	0x00000000
        /*0020*/ 	.short	0x0003
        /*0022*/ 	.short	0x0018
        /*0024*/ 	.byte	0x00, 0xf0, 0x11, 0x00


	//----- nvinfo : EIATTR_KPARAM_INFO
	.align		4
.L_59:
        /*0028*/ 	.byte	0x04, 0x17
        /*002a*/ 	.short	(.L_61 - .L_60)
.L_60:
        /*002c*/ 	.word	0x00000000
        /*0030*/ 	.short	0x0002
        /*0032*/ 	.short	0x0010
        /*0034*/ 	.byte	0x00, 0xf5, 0x21, 0x00


	//----- nvinfo : EIATTR_KPARAM_INFO
	.align		4
.L_61:
        /*0038*/ 	.byte	0x04, 0x17
        /*003a*/ 	.short	(.L_63 - .L_62)
.L_62:
        /*003c*/ 	.word	0x00000000
        /*0040*/ 	.short	0x0001
        /*0042*/ 	.short	0x0008
        /*0044*/ 	.byte	0x00, 0xf5, 0x21, 0x00


	//----- nvinfo : EIATTR_KPARAM_INFO
	.align		4
.L_63:
        /*0048*/ 	.byte	0x04, 0x17
        /*004a*/ 	.short	(.L_65 - .L_64)
.L_64:
        /*004c*/ 	.word	0x00000000
        /*0050*/ 	.short	0x0000
        /*0052*/ 	.short	0x0000
        /*0054*/ 	.byte	0x00, 0xf5, 0x21, 0x00


	//----- nvinfo : EIATTR_SPARSE_MMA_MASK
	.align		4
.L_65:
        /*0058*/ 	.byte	0x03, 0x50
        /*005a*/ 	.short	0x0000


	//----- nvinfo : EIATTR_MAXREG_COUNT
	.align		4
        /*005c*/ 	.byte	0x03, 0x1b
        /*005e*/ 	.short	0x00ff


	//----- nvinfo : EIATTR_MERCURY_ISA_VERSION
	.align		4
        /*0060*/ 	.byte	0x03, 0x5f
        /*0062*/ 	.short	0x0101


	//----- nvinfo : EIATTR_VRC_CTA_INIT_COUNT
	.align		4
        /*0064*/ 	.byte	0x02, 0x4a
	.zero		1
	.zero		1


	//----- nvinfo : EIATTR_EXIT_INSTR_OFFSETS
	.align		4
        /*0068*/ 	.byte	0x04, 0x1c
        /*006a*/ 	.short	(.L_67 - .L_66)


	//   ....[0]....
.L_66:
        /*006c*/ 	.word	0x00000090


	//   ....[1]....
        /*0070*/ 	.word	0x000003c0


	//   ....[2]....
        /*0074*/ 	.word	0x000005f0


	//----- nvinfo : EIATTR_CRS_STACK_SIZE
	.align		4
.L_67:
        /*0078*/ 	.byte	0x04, 0x1e
        /*007a*/ 	.short	(.L_69 - .L_68)
.L_68:
        /*007c*/ 	.word	0x00000000


	//----- nvinfo : EIATTR_CBANK_PARAM_SIZE
	.align		4
.L_69:
        /*0080*/ 	.byte	0x03, 0x19
        /*0082*/ 	.short	0x0020


	//----- nvinfo : EIATTR_PARAM_CBANK
	.align		4
        /*0084*/ 	.byte	0x04, 0x0a
        /*0086*/ 	.short	(.L_71 - .L_70)
	.align		4
.L_70:
        /*0088*/ 	.word	index@(.nv.constant0._Z12ANDREW_TriadPfS_S_fi)
        /*008c*/ 	.short	0x0380
        /*008e*/ 	.short	0x0020


	//----- nvinfo : EIATTR_SW_WAR
	.align		4
.L_71:
        /*0090*/ 	.byte	0x04, 0x36
        /*0092*/ 	.short	(.L_73 - .L_72)
.L_72:
        /*0094*/ 	.word	0x00000008
.L_73:


//--------------------- .nv.info._Z12STREAM_TriadPfS_S_fi --------------------------
	.section	.nv.info._Z12STREAM_TriadPfS_S_fi,"",@"SHT_CUDA_INFO"
	.sectionflags	@""
	.align	4


	//----- nvinfo : EIATTR_CUDA_API_VERSION
	.align		4
        /*0000*/ 	.byte	0x04, 0x37
        /*0002*/ 	.short	(.L_75 - .L_74)
.L_74:
        /*0004*/ 	.word	0x00000082


	//----- nvinfo : EIATTR_KPARAM_INFO
	.align		4
.L_75:
        /*0008*/ 	.byte	0x04, 0x17
        /*000a*/ 	.short	(.L_77 - .L_76)
.L_76:
        /*000c*/ 	.word	0x00000000
        /*0010*/ 	.short	0x0004
        /*0012*/ 	.short	0x001c
        /*0014*/ 	.byte	0x00, 0xf0, 0x11, 0x00


	//----- nvinfo : EIATTR_KPARAM_INFO
	.align		4
.L_77:
        /*0018*/ 	.byte	0x04, 0x17
        /*001a*/ 	.short	(.L_79 - .L_78)
.L_78:
        /*001c*/ 	.word	0x00000000
        /*0020*/ 	.short	0x0003
        /*0022*/ 	.short	0x0018
        /*0024*/ 	.byte	0x00, 0xf0, 0x11, 0x00


	//----- nvinfo : EIATTR_KPARAM_INFO
	.align		4
.L_79:
        /*0028*/ 	.byte	0x04, 0x17
        /*002a*/ 	.short	(.L_81 - .L_80)
.L_80:
        /*002c*/ 	.word	0x00000000
        /*0030*/ 	.short	0x0002
        /*0032*/ 	.short	0x0010
        /*0034*/ 	.byte	0x00, 0xf5, 0x21, 0x00


	//----- nvinfo : EIATTR_KPARAM_INFO
	.align		4
.L_81:
        /*0038*/ 	.byte	0x04, 0x17
        /*003a*/ 	.short	(.L_83 - .L_82)
.L_82:
        /*003c*/ 	.word	0x00000000
        /*0040*/ 	.short	0x0001
        /*0042*/ 	.short	0x0008
        /*0044*/ 	.byte	0x00, 0xf5, 0x21, 0x00


	//----- nvinfo : EIATTR_KPARAM_INFO
	.align		4
.L_83:
        /*0048*/ 	.byte	0x04, 0x17
        /*004a*/ 	.short	(.L_85 - .L_84)
.L_84:
        /*004c*/ 	.word	0x00000000
        /*0050*/ 	.short	0x0000
        /*0052*/ 	.short	0x0000
        /*0054*/ 	.byte	0x00, 0xf5, 0x21, 0x00


	//----- nvinfo : EIATTR_SPARSE_MMA_MASK
	.align		4
.L_85:
        /*0058*/ 	.byte	0x03, 0x50
        /*005a*/ 	.short	0x0000


	//----- nvinfo : EIATTR_MAXREG_COUNT
	.align		4
        /*005c*/ 	.byte	0x03, 0x1b
        /*005e*/ 	.short	0x00ff


	//----- nvinfo : EIATTR_MERCURY_ISA_VERSION
	.align		4
        /*0060*/ 	.byte	0x03, 0x5f
        /*0062*/ 	.short	0x0101


	//----- nvinfo : EIATTR_VRC_CTA_INIT_COUNT
	.align		4
        /*0064*/ 	.byte	0x02, 0x4a
	.zero		1
	.zero		1


	//----- nvinfo : EIATTR_EXIT_INSTR_OFFSETS
	.align		4
        /*0068*/ 	.byte	0x04, 0x1c
        /*006a*/ 	.short	(.L_87 - .L_86)


	//   ....[0]....
.L_86:
        /*006c*/ 	.word	0x00000070


	//   ....[1]....
        /*0070*/ 	.word	0x00000140


	//----- nvinfo : EIATTR_CBANK_PARAM_SIZE
	.align		4
.L_87:
        /*0074*/ 	.byte	0x03, 0x19
        /*0076*/ 	.short	0x0020


	//----- nvinfo : EIATTR_PARAM_CBANK
	.align		4
        /*0078*/ 	.byte	0x04, 0x0a
        /*007a*/ 	.short	(.L_89 - .L_88)
	.align		4
.L_88:
        /*007c*/ 	.word	index@(.nv.constant0._Z12STREAM_TriadPfS_S_fi)
        /*0080*/ 	.short	0x0380
        /*0082*/ 	.short	0x0020


	//----- nvinfo : EIATTR_SW_WAR
	.align		4
.L_89:
        /*0084*/ 	.byte	0x04, 0x36
        /*0086*/ 	.short	(.L_91 - .L_90)
.L_90:
        /*0088*/ 	.word	0x00000008
.L_91:


//--------------------- .nv.info._Z10ANDREW_AddPfS_S_i --------------------------
	.section	.nv.info._Z10ANDREW_AddPfS_S_i,"",@"SHT_CUDA_INFO"
	.sectionflags	@""
	.align	4


	//----- nvinfo : EIATTR_CUDA_API_VERSION
	.align		4
        /*0000*/ 	.byte	0x04, 0x37
        /*0002*/ 	.short	(.L_93 - .L_92)
.L_92:
        /*0004*/ 	.word	0x00000082


	//----- nvinfo : EIATTR_KPARAM_INFO
	.align		4
.L_93:
        /*0008*/ 	.byte	0x04, 0x17
        /*000a*/ 	.short	(.L_95 - .L_94)
.L_94:
        /*000c*/ 	.word	0x00000000
        /*0010*/ 	.short	0x0003
        /*0012*/ 	.short	0x0018
        /*0014*/ 	.byte	0x00, 0xf0, 0x11, 0x00


	//----- nvinfo : EIATTR_KPARAM_INFO
	.align		4
.L_95:
        /*0018*/ 	.byte	0x04, 0x17
        /*001a*/ 	.short	(.L_97 - .L_96)
.L_96:
        /*001c*/ 	.word	0x00000000
        /*0020*/ 	.short	0x0002
        /*0022*/ 	.short	0x0010
        /*0024*/ 	.byte	0x00, 0xf5, 0x21, 0x00


	//----- nvinfo : EIATTR_KPARAM_INFO
	.align		4
.L_97:
        /*0028*/ 	.byte	0x04, 0x17
        /*002a*/ 	.short	(.L_99 - .L_98)
.L_98:
        /*002c*/ 	.word	0x00000000
        /*0030*/ 	.short	0x0001
        /*0032*/ 	.short	0x0008
        /*0034*/ 	.byte	0x00, 0xf5, 0x21, 0x00


	//----- nvinfo : EIATTR_KPARAM_INFO
	.align		4
.L_99:
        /*0038*/ 	.byte	0x04, 0x17
        /*003a*/ 	.short	(.L_101 - .L_100)
.L_100:
        /*003c*/ 	.word	0x00000000
        /*0040*/ 	.short	0x0000
        /*0042*/ 	.short	0x0000
        /*0044*/ 	.byte	0x00, 0xf5, 0x21, 0x00


	//----- nvinfo : EIATTR_SPARSE_MMA_MASK
	.align		4
.L_101:
        /*0048*/ 	.byte	0x03, 0x50
        /*004a*/ 	.short	0x0000


	//----- nvinfo : EIATTR_MAXREG_COUNT
	.align		4
        /*004c*/ 	.byte	0x03, 0x1b
        /*004e*/ 	.short	0x00ff


	//----- nvinfo : EIATTR_MERCURY_ISA_VERSION
	.align		4
        /*0050*/ 	.byte	0x03, 0x5f
        /*0052*/ 	.short	0x0101


	//----- nvinfo : EIATTR_VRC_CTA_INIT_COUNT
	.align		4
        /*0054*/ 	.byte	0x02, 0x4a
	.zero		1
	.zero		1


	//----- nvinfo : EIATTR_EXIT_INSTR_OFFSETS
	.align		4
        /*0058*/ 	.byte	0x04, 0x1c
        /*005a*/ 	.short	(.L_103 - .L_102)


	//   ....[0]....
.L_102:
        /*005c*/ 	.word	0x00000090


	//   ....[1]....
        /*0060*/ 	.word	0x000003a0


	//   ....[2]....
        /*0064*/ 	.word	0x000005d0


	//----- nvinfo : EIATTR_CRS_STACK_SIZE
	.align		4
.L_103:
        /*0068*/ 	.byte	0x04, 0x1e
        /*006a*/ 	.short	(.L_105 - .L_104)
.L_104:
        /*006c*/ 	.word	0x00000000


	//----- nvinfo : EIATTR_CBANK_PARAM_SIZE
	.align		4
.L_105:
        /*0070*/ 	.byte	0x03, 0x19
        /*0072*/ 	.short	0x001c


	//----- nvinfo : EIATTR_PARAM_CBANK
	.align		4
        /*0074*/ 	.byte	0x04, 0x0a
        /*0076*/ 	.short	(.L_107 - .L_106)
	.align		4
.L_106:
        /*0078*/ 	.word	index@(.nv.constant0._Z10ANDREW_AddPfS_S_i)
        /*007c*/ 	.short	0x0380
        /*007e*/ 	.short	0x001c


	//----- nvinfo : EIATTR_SW_WAR
	.align		4
.L_107:
        /*0080*/ 	.byte	0x04, 0x36
        /*0082*/ 	.short	(.L_109 - .L_108)
.L_108:
        /*0084*/ 	.word	0x00000008
.L_109:


//--------------------- .nv.info._Z10STREAM_AddPfS_S_i --------------------------
	.section	.nv.info._Z10STREAM_AddPfS_S_i,"",@"SHT_CUDA_INFO"
	.sectionflags	@""
	.align	4


	//----- nvinfo : EIATTR_CUDA_API_VERSION
	.align		4
        /*0000*/ 	.byte	0x04, 0x37
        /*0002*/ 	.short	(.L_111 - .L_110)
.L_110:
        /*0004*/ 	.word	0x00000082


	//----- nvinfo : EIATTR_KPARAM_INFO
	.align		4
.L_111:
        /*0008*/ 	.byte	0x04, 0x17
        /*000a*/ 	.short	(.L_113 - .L_112)
.L_112:
        /*000c*/ 	.word	0x00000000
        /*0010*/ 	.short	0x0003
        /*0012*/ 	.short	0x0018
        /*0014*/ 	.byte	0x00, 0xf0, 0x11, 0x00


	//----- nvinfo : EIATTR_KPARAM_INFO
	.align		4
.L_113:
        /*0018*/ 	.byte	0x04, 0x17
        /*001a*/ 	.short	(.L_115 - .L_114)
.L_114:
        /*001c*/ 	.word	0x00000000
        /*0020*/ 	.short	0x0002
        /*0022*/ 	.short	0x0010
        /*0024*/ 	.byte	0x00, 0xf5, 0x21, 0x00


	//----- nvinfo : EIATTR_KPARAM_INFO
	.align		4
.L_115:
        /*0028*/ 	.byte	0x04, 0x17
        /*002a*/ 	.short	(.L_117 - .L_116)
.L_116:
        /*002c*/ 	.word	0x00000000
        /*0030*/ 	.short	0x0001
        /*0032*/ 	.short	0x0008
        /*0034*/ 	.byte	0x00, 0xf5, 0x21, 0x00


	//----- nvinfo : EIATTR_KPARAM_INFO
	.align		4
.L_117:
        /*0038*/ 	.byte	0x04, 0x17
        /*003a*/ 	.short	(.L_119 - .L_118)
.L_118:
        /*003c*/ 	.word	0x00000000
        /*0040*/ 	.short	0x0000
        /*0042*/ 	.short	0x0000
        /*0044*/ 	.byte	0x00, 0xf5, 0x21, 0x00


	//----- nvinfo : EIATTR_SPARSE_MMA_MASK
	.align		4
.L_119:
        /*0048*/ 	.byte	0x03, 0x50
        /*004a*/ 	.short	0x0000


	//----- nvinfo : EIATTR_MAXREG_COUNT
	.align		4
        /*004c*/ 	.byte	0x03, 0x1b
        /*004e*/ 	.short	0x00ff


	//----- nvinfo : EIATTR_MERCURY_ISA_VERSION
	.align		4
        /*0050*/ 	.byte	0x03, 0x5f
        /*0052*/ 	.short	0x0101


	//----- nvinfo : EIATTR_VRC_CTA_INIT_COUNT
	.align		4
        /*0054*/ 	.byte	0x02, 0x4a
	.zero		1
	.zero		1


	//----- nvinfo : EIATTR_EXIT_INSTR_OFFSETS
	.align		4
        /*0058*/ 	.byte	0x04, 0x1c
        /*005a*/ 	.short	(.L_121 - .L_120)


	//   ....[0]....
.L_120:
        /*005c*/ 	.word	0x00000070


	//   ....[1]....
        /*0060*/ 	.word	0x00000130


	//----- nvinfo : EIATTR_CBANK_PARAM_SIZE
	.align		4
.L_121:
        /*0064*/ 	.byte	0x03, 0x19
        /*0066*/ 	.short	0x001c


	//----- nvinfo : EIATTR_PARAM_CBANK
	.align		4
        /*0068*/ 	.byte	0x04, 0x0a
        /*006a*/ 	.short	(.L_123 - .L_122)
	.align		4
.L_122:
        /*006c*/ 	.word	index@(.nv.constant0._Z10STREAM_AddPfS_S_i)
        /*0070*/ 	.short	0x0380
        /*0072*/ 	.short	0x001c


	//----- nvinfo : EIATTR_SW_WAR
	.align		4
.L_123:
        /*0074*/ 	.byte	0x04, 0x36
        /*0076*/ 	.short	(.L_125 - .L_124)
.L_124:
        /*0078*/ 	.word	0x00000008
.L_125:


//--------------------- .nv.info._Z12ANDREW_ScalePfS_fi --------------------------
	.section	.nv.info._Z12ANDREW_ScalePfS_fi,"",@"SHT_CUDA_INFO"
	.sectionflags	@""
	.align	4


	//----- nvinfo : EIATTR_CUDA_API_VERSION
	.align		4
        /*0000*/ 	.byte	0x04, 0x37
        /*0002*/ 	.short	(.L_127 - .L_126)
.L_126:
        /*0004*/ 	.word	0x00000082


	//----- nvinfo : EIATTR_KPARAM_INFO
	.align		4
.L_127:
        /*0008*/ 	.byte	0x04, 0x17
        /*000a*/ 	.short	(.L_129 - .L_128)
.L_128:
        /*000c*/ 	.word	0x00000000
        /*0010*/ 	.short	0x0003
        /*0012*/ 	.short	0x0014
        /*0014*/ 	.byte	0x00, 0xf0, 0x11, 0x00


	//----- nvinfo : EIATTR_KPARAM_INFO
	.align		4
.L_129:
        /*0018*/ 	.byte	0x04, 0x17
        /*001a*/ 	.short	(.L_131 - .L_130)
.L_130:
        /*001c*/ 	.word	0x00000000
        /*0020*/ 	.short	0x0002
        /*0022*/ 	.short	0x0010
        /*0024*/ 	.byte	0x00, 0xf0, 0x11, 0x00


	//----- nvinfo : EIATTR_KPARAM_INFO
	.align		4
.L_131:
        /*0028*/ 	.byte	0x04, 0x17
        /*002a*/ 	.short	(.L_133 - .L_132)
.L_132:
        /*002c*/ 	.word	0x00000000
        /*0030*/ 	.short	0x0001
        /*0032*/ 	.short	0x0008
        /*0034*/ 	.byte	0x00, 0xf5, 0x21, 0x00


	//----- nvinfo : EIATTR_KPARAM_INFO
	.align		4
.L_133:
        /*0038*/ 	.byte	0x04, 0x17
        /*003a*/ 	.short	(.L_135 - .L_134)
.L_134:
        /*003c*/ 	.word	0x00000000
        /*0040*/ 	.short	0x0000
        /*0042*/ 	.short	0x0000
        /*0044*/ 	.byte	0x00, 0xf5, 0x21, 0x00


	//----- nvinfo : EIATTR_SPARSE_MMA_MASK
	.align		4
.L_135:
        /*0048*/ 	.byte	0x03, 0x50
        /*004a*/ 	.short	0x0000


	//----- nvinfo : EIATTR_MAXREG_COUNT
	.align		4
        /*004c*/ 	.byte	0x03, 0x1b
        /*004e*/ 	.short	0x00ff


	//----- nvinfo : EIATTR_MERCURY_ISA_VERSION
	.align		4
        /*0050*/ 	.byte	0x03, 0x5f
        /*0052*/ 	.short	0x0101


	//----- nvinfo : EIATTR_VRC_CTA_INIT_COUNT
	.align		4
        /*0054*/ 	.byte	0x02, 0x4a
	.zero		1
	.zero		1


	//----- nvinfo : EIATTR_EXIT_INSTR_OFFSETS
	.align		4
        /*0058*/ 	.byte	0x04, 0x1c
        /*005a*/ 	.short	(.L_137 - .L_136)


	//   ....[0]....
.L_136:
        /*005c*/ 	.word	0x00000090


	//   ....[1]....
        /*0060*/ 	.word	0x000003b0


	//   ....[2]....
        /*0064*/ 	.word	0x00000530


	//----- nvinfo : EIATTR_CRS_STACK_SIZE
	.align		4
.L_137:
        /*0068*/ 	.byte	0x04, 0x1e
        /*006a*/ 	.short	(.L_139 - .L_138)
.L_138:
        /*006c*/ 	.word	0x00000000


	//----- nvinfo : EIATTR_CBANK_PARAM_SIZE
	.align		4
.L_139:
        /*0070*/ 	.byte	0x03, 0x19
        /*0072*/ 	.short	0x0018


	//----- nvinfo : EIATTR_PARAM_CBANK
	.align		4
        /*0074*/ 	.byte	0x04, 0x0a
        /*0076*/ 	.short	(.L_141 - .L_140)
	.align		4
.L_140:
        /*0078*/ 	.word	index@(.nv.constant0._Z12ANDREW_ScalePfS_fi)
        /*007c*/ 	.short	0x0380
        /*007e*/ 	.short	0x0018


	//----- nvinfo : EIATTR_SW_WAR
	.align		4
.L_141:
        /*0080*/ 	.byte	0x04, 0x36
        /*0082*/ 	.short	(.L_143 - .L_142)
.L_142:
        /*0084*/ 	.word	0x00000008
.L_143:


//--------------------- .nv.info._Z12STREAM_ScalePfS_fi --------------------------
	.section	.nv.info._Z12STREAM_ScalePfS_fi,"",@"SHT_CUDA_INFO"
	.sectionflags	@""
	.align	4


	//----- nvinfo : EIATTR_CUDA_API_VERSION
	.align		4
        /*0000*/ 	.byte	0x04, 0x37
        /*0002*/ 	.short	(.L_145 - .L_144)
.L_144:
        /*0004*/ 	.word	0x00000082


	//----- nvinfo : EIATTR_KPARAM_INFO
	.align		4
.L_145:
        /*0008*/ 	.byte	0x04, 0x17
        /*000a*/ 	.short	(.L_147 - .L_146)
.L_146:
        /*000c*/ 	.word	0x00000000
        /*0010*/ 	.short	0x0003
        /*0012*/ 	.short	0x0014
        /*0014*/ 	.byte	0x00, 0xf0, 0x11, 0x00


	//----- nvinfo : EIATTR_KPARAM_INFO
	.align		4
.L_147:
        /*0018*/ 	.byte	0x04, 0x17
        /*001a*/ 	.short	(.L_149 - .L_148)
.L_148:
        /*001c*/ 	.word	0x00000000
        /*0020*/ 	.short	0x0002
        /*0022*/ 	.short	0x0010
        /*0024*/ 	.byte	0x00, 0xf0, 0x11, 0x00


	//----- nvinfo : EIATTR_KPARAM_INFO
	.align		4
.L_149:
        /*0028*/ 	.byte	0x04, 0x17
        /*002a*/ 	.short	(.L_151 - .L_150)
.L_150:
        /*002c*/ 	.word	0x00000000
        /*0030*/ 	.short	0x0001
        /*0032*/ 	.short	0x0008
        /*0034*/ 	.byte	0x00, 0xf5, 0x21, 0x00


	//----- nvinfo : EIATTR_KPARAM_INFO
	.align		4
.L_151:
        /*0038*/ 	.byte	0x04, 0x17
        /*003a*/ 	.short	(.L_153 - .L_152)
.L_152:
        /*003c*/ 	.word	0x00000000
        /*0040*/ 	.short	0x0000
        /*0042*/ 	.short	0x0000
        /*0044*/ 	.byte	0x00, 0xf5, 0x21, 0x00


	//----- nvinfo : EIATTR_SPARSE_MMA_MASK
	.align		4
.L_153:
        /*0048*/ 	.byte	0x03, 0x50
        /*004a*/ 	.short	0x0000


	//----- nvinfo : EIATTR_MAXREG_COUNT
	.align		4
        /*004c*/ 	.byte	0x03, 0x1b
        /*004e*/ 	.short	0x00ff


	//----- nvinfo : EIATTR_MERCURY_ISA_VERSION
	.align		4
        /*0050*/ 	.byte	0x03, 0x5f
        /*0052*/ 	.short	0x0101


	//----- nvinfo : EIATTR_VRC_CTA_INIT_COUNT
	.align		4
        /*0054*/ 	.byte	0x02, 0x4a
	.zero		1
	.zero		1


	//----- nvinfo : EIATTR_EXIT_INSTR_OFFSETS
	.align		4
        /*0058*/ 	.byte	0x04, 0x1c
        /*005a*/ 	.short	(.L_155 - .L_154)


	//   ....[0]....
.L_154:
        /*005c*/ 	.word	0x00000070


	//   ....[1]....
        /*0060*/ 	.word	0x00000110


	//----- nvinfo : EIATTR_CBANK_PARAM_SIZE
	.align		4
.L_155:
        /*0064*/ 	.byte	0x03, 0x19
        /*0066*/ 	.short	0x0018


	//----- nvinfo : EIATTR_PARAM_CBANK
	.align		4
        /*0068*/ 	.byte	0x04, 0x0a
        /*006a*/ 	.short	(.L_157 - .L_156)
	.align		4
.L_156:
        /*006c*/ 	.word	index@(.nv.constant0._Z12STREAM_ScalePfS_fi)
        /*0070*/ 	.short	0x0380
        /*0072*/ 	.short	0x0018


	//----- nvinfo : EIATTR_SW_WAR
	.align		4
.L_157:
        /*0074*/ 	.byte	0x04, 0x36
        /*0076*/ 	.short	(.L_159 - .L_158)
.L_158:
        /*0078*/ 	.word	0x00000008
.L_159:


//--------------------- .nv.info._Z11ANDREW_CopyPfS_i --------------------------
	.section	.nv.info._Z11ANDREW_CopyPfS_i,"",@"SHT_CUDA_INFO"
	.sectionflags	@""
	.align	4


	//----- nvinfo : EIATTR_CUDA_API_VERSION
	.align		4
        /*0000*/ 	.byte	0x04, 0x37
        /*0002*/ 	.short	(.L_161 - .L_160)
.L_160:
        /*0004*/ 	.word	0x00000082


	//----- nvinfo : EIATTR_KPARAM_INFO
	.align		4
.L_161:
        /*0008*/ 	.byte	0x04, 0x17
        /*000a*/ 	.short	(.L_163 - .L_162)
.L_162:
        /*000c*/ 	.word	0x00000000
        /*0010*/ 	.short	0x0002
        /*0012*/ 	.short	0x0010
        /*0014*/ 	.byte	0x00, 0xf0, 0x11, 0x00


	//----- nvinfo : EIATTR_KPARAM_INFO
	.align		4
.L_163:
        /*0018*/ 	.byte	0x04, 0x17
        /*001a*/ 	.short	(.L_165 - .L_164)
.L_164:
        /*001c*/ 	.word	0x00000000
        /*0020*/ 	.short	0x0001
        /*0022*/ 	.short	0x0008
        /*0024*/ 	.byte	0x00, 0xf5, 0x21, 0x00


	//----- nvinfo : EIATTR_KPARAM_INFO
	.align		4
.L_165:
        /*0028*/ 	.byte	0x04, 0x17
        /*002a*/ 	.short	(.L_167 - .L_166)
.L_166:
        /*002c*/ 	.word	0x00000000
        /*0030*/ 	.short	0x0000
        /*0032*/ 	.short	0x0000
        /*0034*/ 	.byte	0x00, 0xf5, 0x21, 0x00


	//----- nvinfo : EIATTR_SPARSE_MMA_MASK
	.align		4
.L_167:
        /*0038*/ 	.byte	0x03, 0x50
        /*003a*/ 	.short	0x0000


	//----- nvinfo : EIATTR_MAXREG_COUNT
	.align		4
        /*003c*/ 	.byte	0x03, 0x1b
        /*003e*/ 	.short	0x00ff


	//----- nvinfo : EIATTR_MERCURY_ISA_VERSION
	.align		4
        /*0040*/ 	.byte	0x03, 0x5f
        /*0042*/ 	.short	0x0101


	//----- nvinfo : EIATTR_VRC_CTA_INIT_COUNT
	.align		4
        /*0044*/ 	.byte	0x02, 0x4a
	.zero		1
	.zero		1


	//----- nvinfo : EIATTR_EXIT_INSTR_OFFSETS
	.align		4
        /*0048*/ 	.byte	0x04, 0x1c
        /*004a*/ 	.short	(.L_169 - .L_168)


	//   ....[0]....
.L_168:
        /*004c*/ 	.word	0x00000090


	//   ....[1]....
        /*0050*/ 	.word	0x00000380


	//   ....[2]....
        /*0054*/ 	.word	0x000004c0


	//----- nvinfo : EIATTR_CRS_STACK_SIZE
	.align		4
.L_169:
        /*0058*/ 	.byte	0x04, 0x1e
        /*005a*/ 	.short	(.L_171 - .L_170)
.L_170:
        /*005c*/ 	.word	0x00000000


	//----- nvinfo : EIATTR_CBANK_PARAM_SIZE
	.align		4
.L_171:
        /*0060*/ 	.byte	0x03, 0x19
        /*0062*/ 	.short	0x0014


	//----- nvinfo : EIATTR_PARAM_CBANK
	.align		4
        /*0064*/ 	.byte	0x04, 0x0a
        /*0066*/ 	.short	(.L_173 - .L_172)
	.align		4
.L_172:
        /*0068*/ 	.word	index@(.nv.constant0._Z11ANDREW_CopyPfS_i)
        /*006c*/ 	.short	0x0380
        /*006e*/ 	.short	0x0014


	//----- nvinfo : EIATTR_SW_WAR
	.align		4
.L_173:
        /*0070*/ 	.byte	0x04, 0x36
        /*0072*/ 	.short	(.L_175 - .L_174)
.L_174:
        /*0074*/ 	.word	0x00000008
.L_175:


//--------------------- .nv.info._Z11STREAM_CopyPfS_i --------------------------
	.section	.nv.info._Z11STREAM_CopyPfS_i,"",@"SHT_CUDA_INFO"
	.sectionflags	@""
	.align	4


	//----- nvinfo : EIATTR_CUDA_API_VERSION
	.align		4
        /*0000*/ 	.byte	0x04, 0x37
        /*0002*/ 	.short	(.L_177 - .L_176)
.L_176:
        /*0004*/ 	.word	0x00000082


	//----- nvinfo : EIATTR_KPARAM_INFO
	.align		4
.L_177:
        /*0008*/ 	.byte	0x04, 0x17
        /*000a*/ 	.short	(.L_179 - .L_178)
.L_178:
        /*000c*/ 	.word	0x00000000
        /*0010*/ 	.short	0x0002
        /*0012*/ 	.short	0x0010
        /*0014*/ 	.byte	0x00, 0xf0, 0x11, 0x00


	//----- nvinfo : EIATTR_KPARAM_INFO
	.align		4
.L_179:
        /*0018*/ 	.byte	0x04, 0x17
        /*001a*/ 	.short	(.L_181 - .L_180)
.L_180:
        /*001c*/ 	.word	0x00000000
        /*0020*/ 	.short	0x0001
        /*0022*/ 	.short	0x0008
        /*0024*/ 	.byte	0x00, 0xf5, 0x21, 0x00


	//----- nvinfo : EIATTR_KPARAM_INFO
	.align		4
.L_181:
        /*0028*/ 	.byte	0x04, 0x17
        /*002a*/ 	.short	(.L_183 - .L_182)
.L_182:
        /*002c*/ 	.word	0x00000000
        /*0030*/ 	.short	0x0000
        /*0032*/ 	.short	0x0000
        /*0034*/ 	.byte	0x00, 0xf5, 0x21, 0x00


	//----- nvinfo : EIATTR_SPARSE_MMA_MASK
	.align		4
.L_183:
        /*0038*/ 	.byte	0x03, 0x50
        /*003a*/ 	.short	0x0000


	//----- nvinfo : EIATTR_MAXREG_COUNT
	.align		4
        /*003c*/ 	.byte	0x03, 0x1b
        /*003e*/ 	.short	0x00ff


	//----- nvinfo : EIATTR_MERCURY_ISA_VERSION
	.align		4
        /*0040*/ 	.byte	0x03, 0x5f
        /*0042*/ 	.short	0x0101


	//----- nvinfo : EIATTR_VRC_CTA_INIT_COUNT
	.align		4
        /*0044*/ 	.byte	0x02, 0x4a
	.zero		1
	.zero		1


	//----- nvinfo : EIATTR_EXIT_INSTR_OFFSETS
	.align		4
        /*0048*/ 	.byte	0x04, 0x1c
        /*004a*/ 	.short	(.L_185 - .L_184)


	//   ....[0]....
.L_184:
        /*004c*/ 	.word	0x00000070


	//   ....[1]....
        /*0050*/ 	.word	0x000000f0


	//----- nvinfo : EIATTR_CBANK_PARAM_SIZE
	.align		4
.L_185:
        /*0054*/ 	.byte	0x03, 0x19
        /*0056*/ 	.short	0x0014


	//----- nvinfo : EIATTR_PARAM_CBANK
	.align		4
        /*0058*/ 	.byte	0x04, 0x0a
        /*005a*/ 	.short	(.L_187 - .L_186)
	.align		4
.L_186:
        /*005c*/ 	.word	index@(.nv.constant0._Z11STREAM_CopyPfS_i)
        /*0060*/ 	.short	0x0380
        /*0062*/ 	.short	0x0014


	//----- nvinfo : EIATTR_SW_WAR
	.align		4
.L_187:
        /*0064*/ 	.byte	0x04, 0x36
        /*0066*/ 	.short	(.L_189 - .L_188)
.L_188:
        /*0068*/ 	.word	0x00000008
.L_189:


//--------------------- .nv.info._Z9set_arrayPffi --------------------------
	.section	.nv.info._Z9set_arrayPffi,"",@"SHT_CUDA_INFO"
	.sectionflags	@""
	.align	4


	//----- nvinfo : EIATTR_CUDA_API_VERSION
	.align		4
        /*0000*/ 	.byte	0x04, 0x37
        /*0002*/ 	.short	(.L_191 - .L_190)
.L_190:
        /*0004*/ 	.word	0x00000082


	//----- nvinfo : EIATTR_KPARAM_INFO
	.align		4
.L_191:
        /*0008*/ 	.byte	0x04, 0x17
        /*000a*/ 	.short	(.L_193 - .L_192)
.L_192:
        /*000c*/ 	.word	0x00000000
        /*0010*/ 	.short	0x0002
        /*0012*/ 	.short	0x000c
        /*0014*/ 	.byte	0x00, 0xf0, 0x11, 0x00


	//----- nvinfo : EIATTR_KPARAM_INFO
	.align		4
.L_193:
        /*0018*/ 	.byte	0x04, 0x17
        /*001a*/ 	.short	(.L_195 - .L_194)
.L_194:
        /*001c*/ 	.word	0x00000000
        /*0020*/ 	.short	0x0001
        /*0022*/ 	.short	0x0008
        /*0024*/ 	.byte	0x00, 0xf0, 0x11, 0x00


	//----- nvinfo : EIATTR_KPARAM_INFO
	.align		4
.L_195:
        /*0028*/ 	.byte	0x04, 0x17
        /*002a*/ 	.short	(.L_197 - .L_196)
.L_196:
        /*002c*/ 	.word	0x00000000
        /*0030*/ 	.short	0x0000
        /*0032*/ 	.short	0x0000
        /*0034*/ 	.byte	0x00, 0xf5, 0x21, 0x00


	//----- nvinfo : EIATTR_SPARSE_MMA_MASK
	.align		4
.L_197:
        /*0038*/ 	.byte	0x03, 0x50
        /*003a*/ 	.short	0x0000


	//----- nvinfo : EIATTR_MAXREG_COUNT
	.align		4
        /*003c*/ 	.byte	0x03, 0x1b
        /*003e*/ 	.short	0x00ff


	//----- nvinfo : EIATTR_MERCURY_ISA_VERSION
	.align		4
        /*0040*/ 	.byte	0x03, 0x5f
        /*0042*/ 	.short	0x0101


	//----- nvinfo : EIATTR_VRC_CTA_INIT_COUNT
	.align		4
        /*0044*/ 	.byte	0x02, 0x4a
	.zero		1
	.zero		1


	//----- nvinfo : EIATTR_EXIT_INSTR_OFFSETS
	.align		4
        /*0048*/ 	.byte	0x04, 0x1c
        /*004a*/ 	.short	(.L_199 - .L_198)


	//   ....[0]....
.L_198:
        /*004c*/ 	.word	0x00000070


	//   ....[1]....
        /*0050*/ 	.word	0x000000d0


	//----- nvinfo : EIATTR_CBANK_PARAM_SIZE
	.align		4
.L_199:
        /*0054*/ 	.byte	0x03, 0x19
        /*0056*/ 	.short	0x0010


	//----- nvinfo : EIATTR_PARAM_CBANK
	.align		4
        /*0058*/ 	.byte	0x04, 0x0a
        /*005a*/ 	.short	(.L_201 - .L_200)
	.align		4
.L_200:
        /*005c*/ 	.word	index@(.nv.constant0._Z9set_arrayPffi)
        /*0060*/ 	.short	0x0380
        /*0062*/ 	.short	0x0010


	//----- nvinfo : EIATTR_SW_WAR
	.align		4
.L_201:
        /*0064*/ 	.byte	0x04, 0x36
        /*0066*/ 	.short	(.L_203 - .L_202)
.L_202:
        /*0068*/ 	.word	0x00000008
.L_203:


//--------------------- .nv.callgraph             --------------------------
	.section	.nv.callgraph,"",@"SHT_CUDA_CALLGRAPH"
	.align	4
	.sectionentsize	8
	.align		4
        /*0000*/ 	.word	0x00000000
	.align		4
        /*0004*/ 	.word	0xffffffff
	.align		4
        /*0008*/ 	.word	0x00000000
	.align		4
        /*000c*/ 	.word	0xfffffffe
	.align		4
        /*0010*/ 	.word	0x00000000
	.align		4
        /*0014*/ 	.word	0xfffffffd
	.align		4
        /*0018*/ 	.word	0x00000000
	.align		4
        /*001c*/ 	.word	0xfffffffc


//--------------------- .text._Z12ANDREW_TriadPfS_S_fi --------------------------
	.section	.text._Z12ANDREW_TriadPfS_S_fi,"ax",@progbits
	.align	128
        .global         _Z12ANDREW_TriadPfS_S_fi
        .type           _Z12ANDREW_TriadPfS_S_fi,@function
        .size           _Z12ANDREW_TriadPfS_S_fi,(.L_x_25 - _Z12ANDREW_TriadPfS_S_fi)
        .other          _Z12ANDREW_TriadPfS_S_fi,@"STO_CUDA_ENTRY STV_DEFAULT"
_Z12ANDREW_TriadPfS_S_fi:
.text._Z12ANDREW_TriadPfS_S_fi:
[----:B------:R-:W-:Y:S01]  /*0000*/  LDC R1, c[0x0][0x37c] ;  /* 0x0000df00ff017b82 */ /* 0x000fe20000000800 */
[----:B------:R-:W0:Y:S01]  /*0010*/  S2R R3, SR_TID.X ;  /* 0x0000000000037919 */ /* 0x000e220000002100 */
[----:B------:R-:W1:Y:S06]  /*0020*/  LDCU UR4, c[0x0][0x360] ;  /* 0x00006c00ff0477ac */ /* 0x000e6c0008000800 */
[----:B------:R-:W1:Y:S01]  /*0030*/  LDC R0, c[0x0][0x370] ;  /* 0x0000dc00ff007b82 */ /* 0x000e620000000800 */
[----:B------:R-:W0:Y:S01]  /*0040*/  S2R R2, SR_CTAID.X ;  /* 0x0000000000027919 */ /* 0x000e220000002500 */
[----:B------:R-:W2:Y:S01]  /*0050*/  LDCU UR6, c[0x0][0x39c] ;  /* 0x00007380ff0677ac */ /* 0x000ea20008000800 */
[----:B-1----:R-:W-:-:S02]  /*0060*/  IMAD R0, R0, UR4, RZ ;  /* 0x0000000400007c24 */ /* 0x002fc4000f8e02ff */
[----:B0-----:R-:W-:-:S05]  /*0070*/  IMAD R3, R2, UR4, R3 ;  /* 0x0000000402037c24 */ /* 0x001fca000f8e0203 */
[----:B--2---:R-:W-:-:S13]  /*0080*/  ISETP.GE.AND P0, PT, R3, UR6, PT ;  /* 0x0000000603007c0c */ /* 0x004fda000bf06270 */
[----:B------:R-:W-:Y:S05]  /*0090*/  @P0 EXIT ;  /* 0x000000000000094d */ /* 0x000fea0003800000 */
[----:B------:R-:W0:Y:S01]  /*00a0*/  I2F.U32.RP R8, R0 ;  /* 0x0000000000087306 */ /* 0x000e220000209000 */
[----:B------:R-:W-:Y:S01]  /*00b0*/  IADD3 R2, PT, PT, R0, R3, RZ ;  /* 0x0000000300027210 */ /* 0x000fe20007ffe0ff */
[----:B------:R-:W1:Y:S01]  /*00c0*/  LDCU UR8, c[0x0][0x398] ;  /* 0x00007300ff0877ac */ /* 0x000e620008000800 */
[----:B------:R-:W-:Y:S01]  /*00d0*/  IADD3 R9, PT, PT, RZ, -R0, RZ ;  /* 0x80000000ff097210 */ /* 0x000fe20007ffe0ff */
[----:B------:R-:W-:Y:S01]  /*00e0*/  BSSY.RECONVERGENT B0, `(.L_x_0) ;  /* 0x000002d000007945 */ /* 0x000fe20003800200 */
[C---:B------:R-:W-:Y:S01]  /*00f0*/  ISETP.GE.AND P0, PT, R2.reuse, UR6, PT ;  /* 0x0000000602007c0c */ /* 0x040fe2000bf06270 */
[----:B------:R-:W2:Y:S01]  /*0100*/  LDCU.64 UR4, c[0x0][0x358] ;  /* 0x00006b00ff0477ac */ /* 0x000ea20008000a00 */
[----:B------:R-:W-:Y:S02]  /*0110*/  VIMNMX R7, PT, PT, R2, UR6, !PT ;  /* 0x0000000602077c48 */ /* 0x000fe4000ffe0100 */
[----:B------:R-:W-:Y:S01]  /*0120*/  SEL R6, RZ, 0x1, P0 ;  /* 0x00000001ff067807 */ /* 0x000fe20000000000 */
[----:B------:R-:W3:Y:S01]  /*0130*/  LDCU UR7, c[0x0][0x398] ;  /* 0x00007300ff0777ac */ /* 0x000ee20008000800 */
[----:B------:R-:W-:-:S02]  /*0140*/  ISETP.NE.U32.AND P2, PT, R0, RZ, PT ;  /* 0x000000ff0000720c */ /* 0x000fc40003f45070 */
[----:B------:R-:W-:Y:S01]  /*0150*/  IADD3 R7, PT, PT, R7, -R2, -R6 ;  /* 0x8000000207077210 */ /* 0x000fe20007ffe806 */
[----:B0-----:R-:W0:Y:S02]  /*0160*/  MUFU.RCP R8, R8 ;  /* 0x0000000800087308 */ /* 0x001e240000001000 */
[----:B0-----:R-:W-:-:S06]  /*0170*/  IADD3 R4, PT, PT, R8, 0xffffffe, RZ ;  /* 0x0ffffffe08047810 */ /* 0x001fcc0007ffe0ff */
[----:B------:R0:W4:Y:S02]  /*0180*/  F2I.FTZ.U32.TRUNC.NTZ R5, R4 ;  /* 0x0000000400057305 */ /* 0x000124000021f000 */
[----:B0-----:R-:W-:Y:S02]  /*0190*/  HFMA2 R4, -RZ, RZ, 0, 0 ;  /* 0x00000000ff047431 */ /* 0x001fe400000001ff */
[----:B----4-:R-:W-:-:S04]  /*01a0*/  IMAD R9, R9, R5, RZ ;  /* 0x0000000509097224 */ /* 0x010fc800078e02ff */
[----:B------:R-:W-:-:S06]  /*01b0*/  IMAD.HI.U32 R8, R5, R9, R4 ;  /* 0x0000000905087227 */ /* 0x000fcc00078e0004 */
[----:B------:R-:W-:-:S05]  /*01c0*/  IMAD.HI.U32 R5, R8, R7, RZ ;  /* 0x0000000708057227 */ /* 0x000fca00078e00ff */
[----:B------:R-:W-:-:S05]  /*01d0*/  IADD3 R2, PT, PT, -R5, RZ, RZ ;  /* 0x000000ff05027210 */ /* 0x000fca0007ffe1ff */
[----:B------:R-:W-:-:S05]  /*01e0*/  IMAD R7, R0, R2, R7 ;  /* 0x0000000200077224 */ /* 0x000fca00078e0207 */
[----:B------:R-:W-:-:S13]  /*01f0*/  ISETP.GE.U32.AND P0, PT, R7, R0, PT ;  /* 0x000000000700720c */ /* 0x000fda0003f06070 */
[----:B------:R-:W-:Y:S02]  /*0200*/  @P0 IADD3 R7, PT, PT, -R0, R7, RZ ;  /* 0x0000000700070210 */ /* 0x000fe40007ffe1ff */
[----:B------:R-:W-:Y:S02]  /*0210*/  @P0 IADD3 R5, PT, PT, R5, 0x1, RZ ;  /* 0x0000000105050810 */ /* 0x000fe40007ffe0ff */
[----:B------:R-:W-:-:S13]  /*0220*/  ISETP.GE.U32.AND P1, PT, R7, R0, PT ;  /* 0x000000000700720c */ /* 0x000fda0003f26070 */
[----:B------:R-:W-:Y:S02]  /*0230*/  @P1 IADD3 R5, PT, PT, R5, 0x1, RZ ;  /* 0x0000000105051810 */ /* 0x000fe40007ffe0ff */
[----:B------:R-:W-:-:S04]  /*0240*/  @!P2 LOP3.LUT R5, RZ, R0, RZ, 0x33, !PT ;  /* 0x00000000ff05a212 */ /* 0x000fc800078e33ff */
[----:B------:R-:W-:-:S04]  /*0250*/  IADD3 R2, PT, PT, R6, R5, RZ ;  /* 0x0000000506027210 */ /* 0x000fc80007ffe0ff */
[C---:B------:R-:W-:Y:S02]  /*0260*/  LOP3.LUT R4, R2.reuse, 0x3, RZ, 0xc0, !PT ;  /* 0x0000000302047812 */ /* 0x040fe400078ec0ff */
[----:B------:R-:W-:Y:S02]  /*0270*/  ISETP.GE.U32.AND P1, PT, R2, 0x3, PT ;  /* 0x000000030200780c */ /* 0x000fe40003f26070 */
[----:B------:R-:W-:-:S13]  /*0280*/  ISETP.NE.AND P0, PT, R4, 0x3, PT ;  /* 0x000000030400780c */ /* 0x000fda0003f05270 */
[----:B-123--:R-:W-:Y:S05]  /*0290*/  @!P0 BRA `(.L_x_1) ;  /* 0x0000000000448947 */ /* 0x00efea0003800000 */
[----:B------:R-:W0:Y:S01]  /*02a0*/  LDC.64 R4, c[0x0][0x390] ;  /* 0x0000e400ff047b82 */ /* 0x000e220000000a00 */
[----:B------:R-:W-:-:S04]  /*02b0*/  IADD3 R2, PT, PT, R2, 0x1, RZ ;  /* 0x0000000102027810 */ /* 0x000fc80007ffe0ff */
[----:B------:R-:W-:-:S03]  /*02c0*/  LOP3.LUT R2, R2, 0x3, RZ, 0xc0, !PT ;  /* 0x0000000302027812 */ /* 0x000fc600078ec0ff */
[----:B------:R-:W1:Y:S01]  /*02d0*/  LDC.64 R6, c[0x0][0x380] ;  /* 0x0000e000ff067b82 */ /* 0x000e620000000a00 */
[----:B------:R-:W-:-:S07]  /*02e0*/  IADD3 R2, PT, PT, -R2, RZ, RZ ;  /* 0x000000ff02027210 */ /* 0x000fce0007ffe1ff */
[----:B------:R-:W2:Y:S02]  /*02f0*/  LDC.64 R8, c[0x0][0x388] ;  /* 0x0000e200ff087b82 */ /* 0x000ea40000000a00 */
.L_x_2:
[----:B--2---:R-:W-:-:S04]  /*0300*/  IMAD.WIDE R12, R3, 0x4, R8 ;  /* 0x00000004030c7825 */ /* 0x004fc800078e0208 */
[C---:B-1----:R-:W-:Y:S02]  /*0310*/  IMAD.WIDE R14, R3.reuse, 0x4, R6 ;  /* 0x00000004030e7825 */ /* 0x042fe400078e0206 */
[----:B------:R-:W2:Y:S04]  /*0320*/  LDG.E R13, desc[UR4][R12.64] ;  /* 0x000000040c0d7981 */ /* 0x000ea8000c1e1900 */
[----:B------:R-:W2:Y:S01]  /*0330*/  LDG.E R14, desc[UR4][R14.64] ;  /* 0x000000040e0e7981 */ /* 0x000ea2000c1e1900 */
[----:B0--3--:R-:W-:Y:S01]  /*0340*/  IMAD.WIDE R10, R3, 0x4, R4 ;  /* 0x00000004030a7825 */ /* 0x009fe200078e0204 */
[----:B------:R-:W-:Y:S02]  /*0350*/  IADD3 R2, PT, PT, R2, 0x1, RZ ;  /* 0x0000000102027810 */ /* 0x000fe40007ffe0ff */
[----:B------:R-:W-:-:S02]  /*0360*/  IADD3 R3, PT, PT, R0, R3, RZ ;  /* 0x0000000300037210 */ /* 0x000fc40007ffe0ff */
[----:B------:R-:W-:Y:S01]  /*0370*/  ISETP.NE.AND P0, PT, R2, RZ, PT ;  /* 0x000000ff0200720c */ /* 0x000fe20003f05270 */
[----:B--2---:R-:W-:-:S05]  /*0380*/  FFMA R17, R13, UR7, R14 ;  /* 0x000000070d117c23 */ /* 0x004fca000800000e */
[----:B------:R3:W-:Y:S07]  /*0390*/  STG.E desc[UR4][R10.64], R17 ;  /* 0x000000110a007986 */ /* 0x0007ee000c101904 */
[----:B------:R-:W-:Y:S05]  /*03a0*/  @P0 BRA `(.L_x_2) ;  /* 0xfffffffc00d40947 */ /* 0x000fea000383ffff */
.L_x_1:
[----:B------:R-:W-:Y:S05]  /*03b0*/  BSYNC.RECONVERGENT B0 ;  /* 0x0000000000007941 */ /* 0x000fea0003800200 */
.L_x_0:
[----:B------:R-:W-:Y:S05]  /*03c0*/  @!P1 EXIT ;  /* 0x000000000000994d */ /* 0x000fea0003800000 */
.L_x_3:
[----:B------:R-:W3:Y:S08]  /*03d0*/  LDC.64 R4, c[0x0][0x380] ;  /* 0x0000e000ff047b82 */ /* 0x000ef00000000a00 */
[----:B------:R-:W0:Y:S01]  /*03e0*/  LDC.64 R6, c[0x0][0x388] ;  /* 0x0000e200ff067b82 */ /* 0x000e220000000a00 */
[----:B---3--:R-:W-:-:S07]  /*03f0*/  IMAD.WIDE R10, R3, 0x4, R4 ;  /* 0x00000004030a7825 */ /* 0x008fce00078e0204 */
[----:B------:R-:W1:Y:S01]  /*0400*/  LDC.64 R4, c[0x0][0x390] ;  /* 0x0000e400ff047b82 */ /* 0x000e620000000a00 */
[----:B--2---:R-:W2:Y:S01]  /*0410*/  LDG.E R2, desc[UR4][R10.64] ;  /* 0x000000040a027981 */ /* 0x004ea2000c1e1900 */
[----:B0-----:R-:W-:-:S05]  /*0420*/  IMAD.WIDE R12, R3, 0x4, R6 ;  /* 0x00000004030c7825 */ /* 0x001fca00078e0206 */
[----:B------:R-:W2:Y:S01]  /*0430*/  LDG.E R7, desc[UR4][R12.64] ;  /* 0x000000040c077981 */ /* 0x000ea2000c1e1900 */
[----:B-1----:R-:W-:-:S04]  /*0440*/  IMAD.WIDE R16, R3, 0x4, R4 ;  /* 0x0000000403107825 */ /* 0x002fc800078e0204 */
[----:B------:R-:W-:-:S04]  /*0450*/  IMAD.WIDE R4, R0, 0x4, R10 ;  /* 0x0000000400047825 */ /* 0x000fc800078e020a */
[----:B--2---:R-:W-:Y:S01]  /*0460*/  FFMA R19, R7, UR8, R2 ;  /* 0x0000000807137c23 */ /* 0x004fe20008000002 */
[----:B------:R-:W-:-:S04]  /*0470*/  IMAD.WIDE R6, R0, 0x4, R12 ;  /* 0x0000000400067825 */ /* 0x000fc800078e020c */
[----:B------:R0:W-:Y:S04]  /*0480*/  STG.E desc[UR4][R16.64], R19 ;  /* 0x0000001310007986 */ /* 0x0001e8000c101904 */
[----:B------:R-:W2:Y:S04]  /*0490*/  LDG.E R2, desc[UR4][R4.64] ;  /* 0x0000000404027981 */ /* 0x000ea8000c1e1900 */
[----:B------:R-:W2:Y:S01]  /*04a0*/  LDG.E R15, desc[UR4][R6.64] ;  /* 0x00000004060f7981 */ /* 0x000ea2000c1e1900 */
[----:B------:R-:W-:-:S04]  /*04b0*/  IMAD.WIDE R8, R0, 0x4, R16 ;  /* 0x0000000400087825 */ /* 0x000fc800078e0210 */
[----:B------:R-:W-:-:S04]  /*04c0*/  IMAD.WIDE R10, R0, 0x4, R4 ;  /* 0x00000004000a7825 */ /* 0x000fc800078e0204 */
[----:B------:R-:W-:-:S04]  /*04d0*/  IMAD.WIDE R12, R0, 0x4, R6 ;  /* 0x00000004000c7825 */ /* 0x000fc800078e0206 */
[----:B--2---:R-:W-:-:S05]  /*04e0*/  FFMA R21, R15, UR8, R2 ;  /* 0x000000080f157c23 */ /* 0x004fca0008000002 */
        /* <DEDUP_REMOVED lines=8> */
[----:B------:R-:W1:Y:S04]  /*0570*/  LDG.E R4, desc[UR4][R4.64] ;  /* 0x0000000404047981 */ /* 0x000e68000c1e1900 */
[----:B------:R-:W1:Y:S01]  /*0580*/  LDG.E R7, desc[UR4][R6.64] ;  /* 0x0000000406077981 */ /* 0x000e62000c1e1900 */
[C---:B0-----:R-:W-:Y:S01]  /*0590*/  IMAD.WIDE R16, R0.reuse, 0x4, R14 ;  /* 0x0000000400107825 */ /* 0x041fe200078e020e */
[----:B------:R-:W-:-:S04]  /*05a0*/  LEA R3, R0, R3, 0x2 ;  /* 0x0000000300037211 */ /* 0x000fc800078e10ff */
[----:B------:R-:W-:Y:S01]  /*05b0*/  ISETP.GE.AND P0, PT, R3, UR6, PT ;  /* 0x0000000603007c0c */ /* 0x000fe2000bf06270 */
[----:B-1----:R-:W-:-:S05]  /*05c0*/  FFMA R9, R7, UR8, R4 ;  /* 0x0000000807097c23 */ /* 0x002fca0008000004 */
[----:B------:R2:W-:Y:S07]  /*05d0*/  STG.E desc[UR4][R16.64], R9 ;  /* 0x0000000910007986 */ /* 0x0005ee000c101904 */
[----:B------:R-:W-:Y:S05]  /*05e0*/  @!P0 BRA `(.L_x_3) ;  /* 0xfffffffc00788947 */ /* 0x000fea000383ffff */
[----:B------:R-:W-:Y:S05]  /*05f0*/  EXIT ;  /* 0x000000000000794d */ /* 0x000fea0003800000 */
.L_x_4:
[----:B------:R-:W-:-:S00]  /*0600*/  BRA `(.L_x_4) ;  /* 0xfffffffc00fc7947 */ /* 0x000fc0000383ffff */
[----:B------:R-:W-:-:S00]  /*0610*/  NOP ;  /* 0x0000000000007918 */ /* 0x000fc00000000000 */
        /* <DEDUP_REMOVED lines=14> */
.L_x_25:


//--------------------- .text._Z12STREAM_TriadPfS_S_fi --------------------------
	.section	.text._Z12STREAM_TriadPfS_S_fi,"ax",@progbits
	.align	128
        .global         _Z12STREAM_TriadPfS_S_fi
        .type           _Z12STREAM_TriadPfS_S_fi,@function
        .size           _Z12STREAM_TriadPfS_S_fi,(.L_x_26 - _Z12STREAM_TriadPfS_S_fi)
        .other          _Z12STREAM_TriadPfS_S_fi,@"STO_CUDA_ENTRY STV_DEFAULT"
_Z12STREAM_TriadPfS_S_fi:
.text._Z12STREAM_TriadPfS_S_fi:
[----:B------:R-:W-:Y:S01]  /*0000*/  LDC R1, c[0x0][0x37c] ;  /* 0x0000df00ff017b82 */ /* 0x000fe20000000800 */
[----:B------:R-:W0:Y:S07]  /*0010*/  S2R R9, SR_TID.X ;  /* 0x0000000000097919 */ /* 0x000e2e0000002100 */
[----:B------:R-:W0:Y:S01]  /*0020*/  S2UR UR4, SR_CTAID.X ;  /* 0x00000000000479c3 */ /* 0x000e220000002500 */
[----:B------:R-:W1:Y:S07]  /*0030*/  LDCU UR5, c[0x0][0x39c] ;  /* 0x00007380ff0577ac */ /* 0x000e6e0008000800 */
[----:B------:R-:W0:Y:S02]  /*0040*/  LDC R0, c[0x0][0x360] ;  /* 0x0000d800ff007b82 */ /* 0x000e240000000800 */
[----:B0-----:R-:W-:-:S05]  /*0050*/  IMAD R9, R0, UR4, R9 ;  /* 0x0000000400097c24 */ /* 0x001fca000f8e0209 */
[----:B-1----:R-:W-:-:S13]  /*0060*/  ISETP.GE.AND P0, PT, R9, UR5, PT ;  /* 0x0000000509007c0c */ /* 0x002fda000bf06270 */
[----:B------:R-:W-:Y:S05]  /*0070*/  @P0 EXIT ;  /* 0x000000000000094d */ /* 0x000fea0003800000 */
[----:B------:R-:W0:Y:S01]  /*0080*/  LDC.64 R2, c[0x0][0x380] ;  /* 0x0000e000ff027b82 */ /* 0x000e220000000a00 */
[----:B------:R-:W1:Y:S01]  /*0090*/  LDCU.64 UR4, c[0x0][0x358] ;  /* 0x00006b00ff0477ac */ /* 0x000e620008000a00 */
[----:B------:R-:W2:Y:S06]  /*00a0*/  LDCU UR6, c[0x0][0x398] ;  /* 0x00007300ff0677ac */ /* 0x000eac0008000800 */
[----:B------:R-:W3:Y:S08]  /*00b0*/  LDC.64 R4, c[0x0][0x388] ;  /* 0x0000e200ff047b82 */ /* 0x000ef00000000a00 */
[----:B------:R-:W4:Y:S01]  /*00c0*/  LDC.64 R6, c[0x0][0x390] ;  /* 0x0000e400ff067b82 */ /* 0x000f220000000a00 */
[----:B0-----:R-:W-:-:S06]  /*00d0*/  IMAD.WIDE R2, R9, 0x4, R2 ;  /* 0x0000000409027825 */ /* 0x001fcc00078e0202 */
[----:B-1----:R-:W2:Y:S01]  /*00e0*/  LDG.E R2, desc[UR4][R2.64] ;  /* 0x0000000402027981 */ /* 0x002ea2000c1e1900 */
[----:B---3--:R-:W-:-:S06]  /*00f0*/  IMAD.WIDE R4, R9, 0x4, R4 ;  /* 0x0000000409047825 */ /* 0x008fcc00078e0204 */
[----:B------:R-:W2:Y:S01]  /*0100*/  LDG.E R5, desc[UR4][R4.64] ;  /* 0x0000000404057981 */ /* 0x000ea2000c1e1900 */
[----:B----4-:R-:W-:-:S04]  /*0110*/  IMAD.WIDE R6, R9, 0x4, R6 ;  /* 0x0000000409067825 */ /* 0x010fc800078e0206 */
[----:B--2---:R-:W-:-:S05]  /*0120*/  FFMA R9, R5, UR6, R2 ;  /* 0x0000000605097c23 */ /* 0x004fca0008000002 */
[----:B------:R-:W-:Y:S01]  /*0130*/  STG.E desc[UR4][R6.64], R9 ;  /* 0x0000000906007986 */ /* 0x000fe2000c101904 */
[----:B------:R-:W-:Y:S05]  /*0140*/  EXIT ;  /* 0x000000000000794d */ /* 0x000fea0003800000 */
.L_x_5:
        /* <DEDUP_REMOVED lines=11> */
.L_x_26:


//--------------------- .text._Z10ANDREW_AddPfS_S_i --------------------------
	.section	.text._Z10ANDREW_AddPfS_S_i,"ax",@progbits
	.align	128
        .global         _Z10ANDREW_AddPfS_S_i
        .type           _Z10ANDREW_AddPfS_S_i,@function
        .size           _Z10ANDREW_AddPfS_S_i,(.L_x_27 - _Z10ANDREW_AddPfS_S_i)
        .other          _Z10ANDREW_AddPfS_S_i,@"STO_CUDA_ENTRY STV_DEFAULT"
_Z10ANDREW_AddPfS_S_i:
.text._Z10ANDREW_AddPfS_S_i:
        /* <DEDUP_REMOVED lines=12> */
[----:B------:R-:W1:Y:S01]  /*00c0*/  LDCU.64 UR4, c[0x0][0x358] ;  /* 0x00006b00ff0477ac */ /* 0x000e620008000a00 */
[----:B------:R-:W-:Y:S01]  /*00d0*/  IADD3 R9, PT, PT, RZ, -R0, RZ ;  /* 0x80000000ff097210 */ /* 0x000fe20007ffe0ff */
[----:B------:R-:W-:Y:S01]  /*00e0*/  BSSY.RECONVERGENT B0, `(.L_x_6) ;  /* 0x000002b000007945 */ /* 0x000fe20003800200 */
[C---:B------:R-:W-:Y:S02]  /*00f0*/  ISETP.GE.AND P0, PT, R2.reuse, UR6, PT ;  /* 0x0000000602007c0c */ /* 0x040fe4000bf06270 */
[----:B------:R-:W-:Y:S02]  /*0100*/  VIMNMX R7, PT, PT, R2, UR6, !PT ;  /* 0x0000000602077c48 */ /* 0x000fe4000ffe0100 */
[----:B------:R-:W-:Y:S02]  /*0110*/  SEL R6, RZ, 0x1, P0 ;  /* 0x00000001ff067807 */ /* 0x000fe40000000000 */
[----:B------:R-:W-:-:S02]  /*0120*/  ISETP.NE.U32.AND P2, PT, R0, RZ, PT ;  /* 0x000000ff0000720c */ /* 0x000fc40003f45070 */
[----:B------:R-:W-:Y:S01]  /*0130*/  IADD3 R7, PT, PT, R7, -R2, -R6 ;  /* 0x8000000207077210 */ /* 0x000fe20007ffe806 */
[----:B0-----:R-:W0:Y:S02]  /*0140*/  MUFU.RCP R8, R8 ;  /* 0x0000000800087308 */ /* 0x001e240000001000 */
[----:B0-----:R-:W-:-:S06]  /*0150*/  IADD3 R4, PT, PT, R8, 0xffffffe, RZ ;  /* 0x0ffffffe08047810 */ /* 0x001fcc0007ffe0ff */
[----:B------:R0:W2:Y:S02]  /*0160*/  F2I.FTZ.U32.TRUNC.NTZ R5, R4 ;  /* 0x0000000400057305 */ /* 0x0000a4000021f000 */
[----:B0-----:R-:W-:Y:S02]  /*0170*/  HFMA2 R4, -RZ, RZ, 0, 0 ;  /* 0x00000000ff047431 */ /* 0x001fe400000001ff */
[----:B--2---:R-:W-:-:S04]  /*0180*/  IMAD R9, R9, R5, RZ ;  /* 0x0000000509097224 */ /* 0x004fc800078e02ff */
        /* <DEDUP_REMOVED lines=14> */
[----:B-1----:R-:W-:Y:S05]  /*0270*/  @!P0 BRA `(.L_x_7) ;  /* 0x0000000000448947 */ /* 0x002fea0003800000 */
[----:B------:R-:W0:Y:S01]  /*0280*/  LDC.64 R4, c[0x0][0x390] ;  /* 0x0000e400ff047b82 */ /* 0x000e220000000a00 */
[----:B------:R-:W-:-:S04]  /*0290*/  IADD3 R2, PT, PT, R2, 0x1, RZ ;  /* 0x0000000102027810 */ /* 0x000fc80007ffe0ff */
[----:B------:R-:W-:-:S03]  /*02a0*/  LOP3.LUT R2, R2, 0x3, RZ, 0xc0, !PT ;  /* 0x0000000302027812 */ /* 0x000fc600078ec0ff */
[----:B------:R-:W1:Y:S01]  /*02b0*/  LDC.64 R6, c[0x0][0x380] ;  /* 0x0000e000ff067b82 */ /* 0x000e620000000a00 */
[----:B------:R-:W-:-:S07]  /*02c0*/  IADD3 R2, PT, PT, -R2, RZ, RZ ;  /* 0x000000ff02027210 */ /* 0x000fce0007ffe1ff */
[----:B------:R-:W2:Y:S02]  /*02d0*/  LDC.64 R8, c[0x0][0x388] ;  /* 0x0000e200ff087b82 */ /* 0x000ea40000000a00 */
.L_x_8:
        /* <DEDUP_REMOVED lines=8> */
[----:B--2---:R-:W-:-:S05]  /*0360*/  FADD R17, R14, R13 ;  /* 0x0000000d0e117221 */ /* 0x004fca0000000000 */
[----:B------:R3:W-:Y:S07]  /*0370*/  STG.E desc[UR4][R10.64], R17 ;  /* 0x000000110a007986 */ /* 0x0007ee000c101904 */
[----:B------:R-:W-:Y:S05]  /*0380*/  @P0 BRA `(.L_x_8) ;  /* 0xfffffffc00d40947 */ /* 0x000fea000383ffff */
.L_x_7:
[----:B------:R-:W-:Y:S05]  /*0390*/  BSYNC.RECONVERGENT B0 ;  /* 0x0000000000007941 */ /* 0x000fea0003800200 */
.L_x_6:
[----:B------:R-:W-:Y:S05]  /*03a0*/  @!P1 EXIT ;  /* 0x000000000000994d */ /* 0x000fea0003800000 */
.L_x_9:
        /* <DEDUP_REMOVED lines=9> */
[----:B--2---:R-:W-:Y:S01]  /*0440*/  FADD R19, R2, R7 ;  /* 0x0000000702137221 */ /* 0x004fe20000000000 */
[----:B------:R-:W-:-:S04]  /*0450*/  IMAD.WIDE R6, R0, 0x4, R12 ;  /* 0x0000000400067825 */ /* 0x000fc800078e020c */
[----:B------:R0:W-:Y:S04]  /*0460*/  STG.E desc[UR4][R16.64], R19 ;  /* 0x0000001310007986 */ /* 0x0001e8000c101904 */
[----:B------:R-:W2:Y:S04]  /*0470*/  LDG.E R2, desc[UR4][R4.64] ;  /* 0x0000000404027981 */ /* 0x000ea8000c1e1900 */
[----:B------:R-:W2:Y:S01]  /*0480*/  LDG.E R15, desc[UR4][R6.64] ;  /* 0x00000004060f7981 */ /* 0x000ea2000c1e1900 */
[----:B------:R-:W-:-:S04]  /*0490*/  IMAD.WIDE R8, R0, 0x4, R16 ;  /* 0x0000000400087825 */ /* 0x000fc800078e0210 */
[----:B------:R-:W-:-:S04]  /*04a0*/  IMAD.WIDE R10, R0, 0x4, R4 ;  /* 0x00000004000a7825 */ /* 0x000fc800078e0204 */
[----:B------:R-:W-:-:S04]  /*04b0*/  IMAD.WIDE R12, R0, 0x4, R6 ;  /* 0x00000004000c7825 */ /* 0x000fc800078e0206 */
[----:B--2---:R-:W-:-:S05]  /*04c0*/  FADD R21, R2, R15 ;  /* 0x0000000f02157221 */ /* 0x004fca0000000000 */
        /* <DEDUP_REMOVED lines=8> */
[----:B------:R-:W1:Y:S04]  /*0550*/  LDG.E R4, desc[UR4][R4.64] ;  /* 0x0000000404047981 */ /* 0x000e68000c1e1900 */
[----:B------:R-:W1:Y:S01]  /*0560*/  LDG.E R7, desc[UR4][R6.64] ;  /* 0x0000000406077981 */ /* 0x000e62000c1e1900 */
[C---:B0-----:R-:W-:Y:S01]  /*0570*/  IMAD.WIDE R16, R0.reuse, 0x4, R14 ;  /* 0x0000000400107825 */ /* 0x041fe200078e020e */
[----:B------:R-:W-:-:S04]  /*0580*/  LEA R3, R0, R3, 0x2 ;  /* 0x0000000300037211 */ /* 0x000fc800078e10ff */
[----:B------:R-:W-:Y:S01]  /*0590*/  ISETP.GE.AND P0, PT, R3, UR6, PT ;  /* 0x0000000603007c0c */ /* 0x000fe2000bf06270 */
[----:B-1----:R-:W-:-:S05]  /*05a0*/  FADD R9, R4, R7 ;  /* 0x0000000704097221 */ /* 0x002fca0000000000 */
[----:B------:R2:W-:Y:S07]  /*05b0*/  STG.E desc[UR4][R16.64], R9 ;  /* 0x0000000910007986 */ /* 0x0005ee000c101904 */
[----:B------:R-:W-:Y:S05]  /*05c0*/  @!P0 BRA `(.L_x_9) ;  /* 0xfffffffc00788947 */ /* 0x000fea000383ffff */
[----:B------:R-:W-:Y:S05]  /*05d0*/  EXIT ;  /* 0x000000000000794d */ /* 0x000fea0003800000 */
.L_x_10:
        /* <DEDUP_REMOVED lines=10> */
.L_x_27:


//--------------------- .text._Z10STREAM_AddPfS_S_i --------------------------
	.section	.text._Z10STREAM_AddPfS_S_i,"ax",@progbits
	.align	128
        .global         _Z10STREAM_AddPfS_S_i
        .type           _Z10STREAM_AddPfS_S_i,@function
        .size           _Z10STREAM_AddPfS_S_i,(.L_x_28 - _Z10STREAM_AddPfS_S_i)
        .other          _Z10STREAM_AddPfS_S_i,@"STO_CUDA_ENTRY STV_DEFAULT"
_Z10STREAM_AddPfS_S_i:
.text._Z10STREAM_AddPfS_S_i:
        /* <DEDUP_REMOVED lines=9> */
[----:B------:R-:W1:Y:S07]  /*0090*/  LDCU.64 UR4, c[0x0][0x358] ;  /* 0x00006b00ff0477ac */ /* 0x000e6e0008000a00 */
[----:B------:R-:W2:Y:S08]  /*00a0*/  LDC.64 R4, c[0x0][0x388] ;  /* 0x0000e200ff047b82 */ /* 0x000eb00000000a00 */
[----:B------:R-:W3:Y:S01]  /*00b0*/  LDC.64 R6, c[0x0][0x390] ;  /* 0x0000e400ff067b82 */ /* 0x000ee20000000a00 */
[----:B0-----:R-:W-:-:S06]  /*00c0*/  IMAD.WIDE R2, R9, 0x4, R2 ;  /* 0x0000000409027825 */ /* 0x001fcc00078e0202 */
[----:B-1----:R-:W4:Y:S01]  /*00d0*/  LDG.E R2, desc[UR4][R2.64] ;  /* 0x0000000402027981 */ /* 0x002f22000c1e1900 */
[----:B--2---:R-:W-:-:S06]  /*00e0*/  IMAD.WIDE R4, R9, 0x4, R4 ;  /* 0x0000000409047825 */ /* 0x004fcc00078e0204 */
[----:B------:R-:W4:Y:S01]  /*00f0*/  LDG.E R5, desc[UR4][R4.64] ;  /* 0x0000000404057981 */ /* 0x000f22000c1e1900 */
[----:B---3--:R-:W-:-:S04]  /*0100*/  IMAD.WIDE R6, R9, 0x4, R6 ;  /* 0x0000000409067825 */ /* 0x008fc800078e0206 */
[----:B----4-:R-:W-:-:S05]  /*0110*/  FADD R9, R2, R5 ;  /* 0x0000000502097221 */ /* 0x010fca0000000000 */
[----:B------:R-:W-:Y:S01]  /*0120*/  STG.E desc[UR4][R6.64], R9 ;  /* 0x0000000906007986 */ /* 0x000fe2000c101904 */
[----:B------:R-:W-:Y:S05]  /*0130*/  EXIT ;  /* 0x000000000000794d */ /* 0x000fea0003800000 */
.L_x_11:
        /* <DEDUP_REMOVED lines=12> */
.L_x_28:


//--------------------- .text._Z12ANDREW_ScalePfS_fi --------------------------
	.section	.text._Z12ANDREW_ScalePfS_fi,"ax",@progbits
	.align	128
        .global         _Z12ANDREW_ScalePfS_fi
        .type           _Z12ANDREW_ScalePfS_fi,@function
        .size           _Z12ANDREW_ScalePfS_fi,(.L_x_29 - _Z12ANDREW_ScalePfS_fi)
        .other          _Z12ANDREW_ScalePfS_fi,@"STO_CUDA_ENTRY STV_DEFAULT"
_Z12ANDREW_ScalePfS_fi:
.text._Z12ANDREW_ScalePfS_fi:
        /* <DEDUP_REMOVED lines=11> */
[C---:B------:R-:W-:Y:S01]  /*00b0*/  IMAD.IADD R4, R0.reuse, 0x1, R7 ;  /* 0x0000000100047824 */ /* 0x040fe200078e0207 */
[----:B------:R-:W-:Y:S01]  /*00c0*/  IADD3 R9, PT, PT, RZ, -R0, RZ ;  /* 0x80000000ff097210 */ /* 0x000fe20007ffe0ff */
[----:B------:R-:W1:Y:S01]  /*00d0*/  LDCU UR8, c[0x0][0x390] ;  /* 0x00007200ff0877ac */ /* 0x000e620008000800 */
[----:B------:R-:W-:Y:S01]  /*00e0*/  ISETP.NE.U32.AND P2, PT, R0, RZ, PT ;  /* 0x000000ff0000720c */ /* 0x000fe20003f45070 */
[----:B------:R-:W-:Y:S01]  /*00f0*/  BSSY.RECONVERGENT B0, `(.L_x_12) ;  /* 0x000002b000007945 */ /* 0x000fe20003800200 */
[C---:B------:R-:W-:Y:S01]  /*0100*/  ISETP.GE.AND P0, PT, R4.reuse, UR6, PT ;  /* 0x0000000604007c0c */ /* 0x040fe2000bf06270 */
[----:B------:R-:W2:Y:S01]  /*0110*/  LDCU.64 UR4, c[0x0][0x358] ;  /* 0x00006b00ff0477ac */ /* 0x000ea20008000a00 */
[----:B------:R-:W-:Y:S02]  /*0120*/  VIMNMX R5, PT, PT, R4, UR6, !PT ;  /* 0x0000000604057c48 */ /* 0x000fe4000ffe0100 */
[----:B------:R-:W-:Y:S01]  /*0130*/  SEL R6, RZ, 0x1, P0 ;  /* 0x00000001ff067807 */ /* 0x000fe20000000000 */
[----:B------:R-:W3:Y:S03]  /*0140*/  LDCU UR7, c[0x0][0x390] ;  /* 0x00007200ff0777ac */ /* 0x000ee60008000800 */
        /* <DEDUP_REMOVED lines=9> */
[----:B------:R-:W-:Y:S02]  /*01e0*/  IMAD R5, R0, R2, R5 ;  /* 0x0000000200057224 */ /* 0x000fe400078e0205 */
[----:B------:R-:W0:Y:S03]  /*01f0*/  LDC.64 R2, c[0x0][0x388] ;  /* 0x0000e200ff027b82 */ /* 0x000e260000000a00 */
[----:B------:R-:W-:-:S13]  /*0200*/  ISETP.GE.U32.AND P0, PT, R5, R0, PT ;  /* 0x000000000500720c */ /* 0x000fda0003f06070 */
[----:B------:R-:W-:Y:S01]  /*0210*/  @P0 IMAD.IADD R5, R5, 0x1, -R0 ;  /* 0x0000000105050824 */ /* 0x000fe200078e0a00 */
[----:B------:R-:W-:-:S04]  /*0220*/  @P0 IADD3 R9, PT, PT, R9, 0x1, RZ ;  /* 0x0000000109090810 */ /* 0x000fc80007ffe0ff */
[----:B------:R-:W-:Y:S02]  /*0230*/  ISETP.GE.U32.AND P1, PT, R5, R0, PT ;  /* 0x000000000500720c */ /* 0x000fe40003f26070 */
[----:B------:R-:W4:Y:S11]  /*0240*/  LDC.64 R4, c[0x0][0x380] ;  /* 0x0000e000ff047b82 */ /* 0x000f360000000a00 */
[----:B------:R-:W-:-:S02]  /*0250*/  @P1 IADD3 R9, PT, PT, R9, 0x1, RZ ;  /* 0x0000000109091810 */ /* 0x000fc40007ffe0ff */
[----:B------:R-:W-:-:S05]  /*0260*/  @!P2 LOP3.LUT R9, RZ, R0, RZ, 0x33, !PT ;  /* 0x00000000ff09a212 */ /* 0x000fca00078e33ff */
[----:B------:R-:W-:-:S05]  /*0270*/  IMAD.IADD R6, R6, 0x1, R9 ;  /* 0x0000000106067824 */ /* 0x000fca00078e0209 */
[C---:B------:R-:W-:Y:S02]  /*0280*/  LOP3.LUT R8, R6.reuse, 0x3, RZ, 0xc0, !PT ;  /* 0x0000000306087812 */ /* 0x040fe400078ec0ff */
[----:B------:R-:W-:Y:S02]  /*0290*/  ISETP.GE.U32.AND P1, PT, R6, 0x3, PT ;  /* 0x000000030600780c */ /* 0x000fe40003f26070 */
[----:B------:R-:W-:-:S13]  /*02a0*/  ISETP.NE.AND P0, PT, R8, 0x3, PT ;  /* 0x000000030800780c */ /* 0x000fda0003f05270 */
[----:B0123--:R-:W-:Y:S05]  /*02b0*/  @!P0 BRA `(.L_x_13) ;  /* 0x0000000000388947 */ /* 0x00ffea0003800000 */
[----:B------:R-:W0:Y:S01]  /*02c0*/  LDC.64 R14, c[0x0][0x380] ;  /* 0x0000e000ff0e7b82 */ /* 0x000e220000000a00 */
[----:B------:R-:W-:-:S04]  /*02d0*/  IADD3 R6, PT, PT, R6, 0x1, RZ ;  /* 0x0000000106067810 */ /* 0x000fc80007ffe0ff */
[----:B------:R-:W-:-:S03]  /*02e0*/  LOP3.LUT R6, R6, 0x3, RZ, 0xc0, !PT ;  /* 0x0000000306067812 */ /* 0x000fc600078ec0ff */
[----:B------:R-:W1:Y:S01]  /*02f0*/  LDC.64 R12, c[0x0][0x388] ;  /* 0x0000e200ff0c7b82 */ /* 0x000e620000000a00 */
[----:B------:R-:W-:-:S07]  /*0300*/  IADD3 R6, PT, PT, -R6, RZ, RZ ;  /* 0x000000ff06067210 */ /* 0x000fce0007ffe1ff */
.L_x_14:
[----:B0-----:R-:W-:-:S06]  /*0310*/  IMAD.WIDE R10, R7, 0x4, R14 ;  /* 0x00000004070a7825 */ /* 0x001fcc00078e020e */
[----:B--2---:R-:W2:Y:S01]  /*0320*/  LDG.E R10, desc[UR4][R10.64] ;  /* 0x000000040a0a7981 */ /* 0x004ea2000c1e1900 */
[----:B-1----:R-:W-:Y:S01]  /*0330*/  IMAD.WIDE R8, R7, 0x4, R12 ;  /* 0x0000000407087825 */ /* 0x002fe200078e020c */
[----:B------:R-:W-:-:S03]  /*0340*/  IADD3 R7, PT, PT, R0, R7, RZ ;  /* 0x0000000700077210 */ /* 0x000fc60007ffe0ff */
[----:B------:R-:W-:-:S05]  /*0350*/  VIADD R6, R6, 0x1 ;  /* 0x0000000106067836 */ /* 0x000fca0000000000 */
[----:B------:R-:W-:Y:S01]  /*0360*/  ISETP.NE.AND P0, PT, R6, RZ, PT ;  /* 0x000000ff0600720c */ /* 0x000fe20003f05270 */
[----:B--2---:R-:W-:-:S05]  /*0370*/  FMUL R17, R10, UR7 ;  /* 0x000000070a117c20 */ /* 0x004fca0008400000 */
[----:B------:R2:W-:Y:S07]  /*0380*/  STG.E desc[UR4][R8.64], R17 ;  /* 0x0000001108007986 */ /* 0x0005ee000c101904 */
[----:B------:R-:W-:Y:S05]  /*0390*/  @P0 BRA `(.L_x_14) ;  /* 0xfffffffc00dc0947 */ /* 0x000fea000383ffff */
.L_x_13:
[----:B------:R-:W-:Y:S05]  /*03a0*/  BSYNC.RECONVERGENT B0 ;  /* 0x0000000000007941 */ /* 0x000fea0003800200 */
.L_x_12:
[----:B------:R-:W-:Y:S05]  /*03b0*/  @!P1 EXIT ;  /* 0x000000000000994d */ /* 0x000fea0003800000 */
.L_x_15:
[----:B-1--4-:R-:W-:-:S05]  /*03c0*/  IMAD.WIDE R14, R7, 0x4, R4 ;  /* 0x00000004070e7825 */ /* 0x012fca00078e0204 */
[----:B------:R-:W3:Y:S01]  /*03d0*/  LDG.E R6, desc[UR4][R14.64] ;  /* 0x000000040e067981 */ /* 0x000ee2000c1e1900 */
[----:B------:R-:W-:-:S04]  /*03e0*/  IMAD.WIDE R18, R7, 0x4, R2 ;  /* 0x0000000407127825 */ /* 0x000fc800078e0202 */
[----:B--2---:R-:W-:-:S04]  /*03f0*/  IMAD.WIDE R8, R0, 0x4, R14 ;  /* 0x0000000400087825 */ /* 0x004fc800078e020e */
[----:B---3--:R-:W-:-:S05]  /*0400*/  FMUL R21, R6, UR8 ;  /* 0x0000000806157c20 */ /* 0x008fca0008400000 */
[----:B------:R0:W-:Y:S04]  /*0410*/  STG.E desc[UR4][R18.64], R21 ;  /* 0x0000001512007986 */ /* 0x0001e8000c101904 */
[----:B------:R-:W2:Y:S01]  /*0420*/  LDG.E R6, desc[UR4][R8.64] ;  /* 0x0000000408067981 */ /* 0x000ea2000c1e1900 */
[----:B------:R-:W-:-:S04]  /*0430*/  IMAD.WIDE R10, R0, 0x4, R18 ;  /* 0x00000004000a7825 */ /* 0x000fc800078e0212 */
[----:B------:R-:W-:-:S04]  /*0440*/  IMAD.WIDE R12, R0, 0x4, R8 ;  /* 0x00000004000c7825 */ /* 0x000fc800078e0208 */
[----:B--2---:R-:W-:-:S05]  /*0450*/  FMUL R23, R6, UR8 ;  /* 0x0000000806177c20 */ /* 0x004fca0008400000 */
[----:B------:R1:W-:Y:S04]  /*0460*/  STG.E desc[UR4][R10.64], R23 ;  /* 0x000000170a007986 */ /* 0x0003e8000c101904 */
[----:B------:R-:W2:Y:S01]  /*0470*/  LDG.E R6, desc[UR4][R12.64] ;  /* 0x000000040c067981 */ /* 0x000ea2000c1e1900 */
[----:B------:R-:W-:-:S04]  /*0480*/  IMAD.WIDE R14, R0, 0x4, R10 ;  /* 0x00000004000e7825 */ /* 0x000fc800078e020a */
[----:B------:R-:W-:-:S04]  /*0490*/  IMAD.WIDE R16, R0, 0x4, R12 ;  /* 0x0000000400107825 */ /* 0x000fc800078e020c */
[----:B--2---:R-:W-:-:S05]  /*04a0*/  FMUL R25, R6, UR8 ;  /* 0x0000000806197c20 */ /* 0x004fca0008400000 */
[----:B------:R1:W-:Y:S04]  /*04b0*/  STG.E desc[UR4][R14.64], R25 ;  /* 0x000000190e007986 */ /* 0x0003e8000c101904 */
[----:B------:R-:W0:Y:S01]  /*04c0*/  LDG.E R16, desc[UR4][R16.64] ;  /* 0x0000000410107981 */ /* 0x000e22000c1e1900 */
[C---:B------:R-:W-:Y:S01]  /*04d0*/  IMAD.WIDE R8, R0.reuse, 0x4, R14 ;  /* 0x0000000400087825 */ /* 0x040fe200078e020e */
[----:B------:R-:W-:-:S04]  /*04e0*/  LEA R7, R0, R7, 0x2 ;  /* 0x0000000700077211 */ /* 0x000fc800078e10ff */
[----:B------:R-:W-:Y:S01]  /*04f0*/  ISETP.GE.AND P0, PT, R7, UR6, PT ;  /* 0x0000000607007c0c */ /* 0x000fe2000bf06270 */
[----:B0-----:R-:W-:-:S05]  /*0500*/  FMUL R19, R16, UR8 ;  /* 0x0000000810137c20 */ /* 0x001fca0008400000 */
[----:B------:R1:W-:Y:S07]  /*0510*/  STG.E desc[UR4][R8.64], R19 ;  /* 0x0000001308007986 */ /* 0x0003ee000c101904 */
[----:B------:R-:W-:Y:S05]  /*0520*/  @!P0 BRA `(.L_x_15) ;  /* 0xfffffffc00a48947 */ /* 0x000fea000383ffff */
[----:B------:R-:W-:Y:S05]  /*0530*/  EXIT ;  /* 0x000000000000794d */ /* 0x000fea0003800000 */
.L_x_16:
        /* <DEDUP_REMOVED lines=12> */
.L_x_29:


//--------------------- .text._Z12STREAM_ScalePfS_fi --------------------------
	.section	.text._Z12STREAM_ScalePfS_fi,"ax",@progbits
	.align	128
        .global         _Z12STREAM_ScalePfS_fi
        .type           _Z12STREAM_ScalePfS_fi,@function
        .size           _Z12STREAM_ScalePfS_fi,(.L_x_30 - _Z12STREAM_ScalePfS_fi)
        .other          _Z12STREAM_ScalePfS_fi,@"STO_CUDA_ENTRY STV_DEFAULT"
_Z12STREAM_ScalePfS_fi:
.text._Z12STREAM_ScalePfS_fi:
        /* <DEDUP_REMOVED lines=11> */
[----:B------:R-:W3:Y:S01]  /*00b0*/  LDC.64 R4, c[0x0][0x388] ;  /* 0x0000e200ff047b82 */ /* 0x000ee20000000a00 */
[----:B0-----:R-:W-:-:S06]  /*00c0*/  IMAD.WIDE R2, R7, 0x4, R2 ;  /* 0x0000000407027825 */ /* 0x001fcc00078e0202 */
[----:B-1----:R-:W2:Y:S01]  /*00d0*/  LDG.E R2, desc[UR4][R2.64] ;  /* 0x0000000402027981 */ /* 0x002ea2000c1e1900 */
[----:B---3--:R-:W-:-:S04]  /*00e0*/  IMAD.WIDE R4, R7, 0x4, R4 ;  /* 0x0000000407047825 */ /* 0x008fc800078e0204 */
[----:B--2---:R-:W-:-:S05]  /*00f0*/  FMUL R7, R2, UR6 ;  /* 0x0000000602077c20 */ /* 0x004fca0008400000 */
[----:B------:R-:W-:Y:S01]  /*0100*/  STG.E desc[UR4][R4.64], R7 ;  /* 0x0000000704007986 */ /* 0x000fe2000c101904 */
[----:B------:R-:W-:Y:S05]  /*0110*/  EXIT ;  /* 0x000000000000794d */ /* 0x000fea0003800000 */
.L_x_17:
        /* <DEDUP_REMOVED lines=14> */
.L_x_30:


//--------------------- .text._Z11ANDREW_CopyPfS_i --------------------------
	.section	.text._Z11ANDREW_CopyPfS_i,"ax",@progbits
	.align	128
        .global         _Z11ANDREW_CopyPfS_i
        .type           _Z11ANDREW_CopyPfS_i,@function
        .size           _Z11ANDREW_CopyPfS_i,(.L_x_31 - _Z11ANDREW_CopyPfS_i)
        .other          _Z11ANDREW_CopyPfS_i,@"STO_CUDA_ENTRY STV_DEFAULT"
_Z11ANDREW_CopyPfS_i:
.text._Z11ANDREW_CopyPfS_i:
        /* <DEDUP_REMOVED lines=11> */
[C---:B------:R-:W-:Y:S01]  /*00b0*/  IADD3 R4, PT, PT, R0.reuse, R7, RZ ;  /* 0x0000000700047210 */ /* 0x040fe20007ffe0ff */
[----:B------:R-:W-:Y:S01]  /*00c0*/  IMAD.MOV R9, RZ, RZ, -R0 ;  /* 0x000000ffff097224 */ /* 0x000fe200078e0a00 */
[----:B------:R-:W-:Y:S01]  /*00d0*/  ISETP.NE.U32.AND P2, PT, R0, RZ, PT ;  /* 0x000000ff0000720c */ /* 0x000fe20003f45070 */
[----:B------:R-:W1:Y:S01]  /*00e0*/  LDCU.64 UR4, c[0x0][0x358] ;  /* 0x00006b00ff0477ac */ /* 0x000e620008000a00 */
[C---:B------:R-:W-:Y:S01]  /*00f0*/  ISETP.GE.AND P0, PT, R4.reuse, UR6, PT ;  /* 0x0000000604007c0c */ /* 0x040fe2000bf06270 */
[----:B------:R-:W-:Y:S01]  /*0100*/  BSSY.RECONVERGENT B0, `(.L_x_18) ;  /* 0x0000027000007945 */ /* 0x000fe20003800200 */
[----:B------:R-:W-:Y:S02]  /*0110*/  VIMNMX R5, PT, PT, R4, UR6, !PT ;  /* 0x0000000604057c48 */ /* 0x000fe4000ffe0100 */
[----:B------:R-:W-:-:S04]  /*0120*/  SEL R6, RZ, 0x1, P0 ;  /* 0x00000001ff067807 */ /* 0x000fc80000000000 */
[----:B------:R-:W-:Y:S01]  /*0130*/  IADD3 R5, PT, PT, R5, -R4, -R6 ;  /* 0x8000000405057210 */ /* 0x000fe20007ffe806 */
[----:B0-----:R-:W0:Y:S02]  /*0140*/  MUFU.RCP R8, R8 ;  /* 0x0000000800087308 */ /* 0x001e240000001000 */
[----:B0-----:R-:W-:-:S06]  /*0150*/  IADD3 R2, PT, PT, R8, 0xffffffe, RZ ;  /* 0x0ffffffe08027810 */ /* 0x001fcc0007ffe0ff */
[----:B------:R0:W2:Y:S02]  /*0160*/  F2I.FTZ.U32.TRUNC.NTZ R3, R2 ;  /* 0x0000000200037305 */ /* 0x0000a4000021f000 */
[----:B0-----:R-:W-:Y:S02]  /*0170*/  IMAD.MOV.U32 R2, RZ, RZ, RZ ;  /* 0x000000ffff027224 */ /* 0x001fe400078e00ff */
[----:B--2---:R-:W-:-:S04]  /*0180*/  IMAD R9, R9, R3, RZ ;  /* 0x0000000309097224 */ /* 0x004fc800078e02ff */
        /* <DEDUP_REMOVED lines=8> */
[-C--:B------:R-:W-:Y:S02]  /*0210*/  ISETP.GE.U32.AND P1, PT, R5, R0.reuse, PT ;  /* 0x000000000500720c */ /* 0x080fe40003f26070 */
[----:B------:R-:W2:Y:S11]  /*0220*/  LDC.64 R4, c[0x0][0x380] ;  /* 0x0000e000ff047b82 */ /* 0x000eb60000000a00 */
[----:B------:R-:W-:Y:S01]  /*0230*/  @P1 VIADD R9, R9, 0x1 ;  /* 0x0000000109091836 */ /* 0x000fe20000000000 */
[----:B------:R-:W-:-:S04]  /*0240*/  @!P2 LOP3.LUT R9, RZ, R0, RZ, 0x33, !PT ;  /* 0x00000000ff09a212 */ /* 0x000fc800078e33ff */
[----:B------:R-:W-:-:S04]  /*0250*/  IADD3 R6, PT, PT, R6, R9, RZ ;  /* 0x0000000906067210 */ /* 0x000fc80007ffe0ff */
[C---:B------:R-:W-:Y:S02]  /*0260*/  LOP3.LUT R8, R6.reuse, 0x3, RZ, 0xc0, !PT ;  /* 0x0000000306087812 */ /* 0x040fe400078ec0ff */
[----:B------:R-:W-:Y:S02]  /*0270*/  ISETP.GE.U32.AND P1, PT, R6, 0x3, PT ;  /* 0x000000030600780c */ /* 0x000fe40003f26070 */
[----:B------:R-:W-:-:S13]  /*0280*/  ISETP.NE.AND P0, PT, R8, 0x3, PT ;  /* 0x000000030800780c */ /* 0x000fda0003f05270 */
[----:B01----:R-:W-:Y:S05]  /*0290*/  @!P0 BRA `(.L_x_19) ;  /* 0x0000000000348947 */ /* 0x003fea0003800000 */
[----:B------:R-:W0:Y:S01]  /*02a0*/  LDC.64 R14, c[0x0][0x380] ;  /* 0x0000e000ff0e7b82 */ /* 0x000e220000000a00 */
[----:B------:R-:W-:-:S05]  /*02b0*/  VIADD R6, R6, 0x1 ;  /* 0x0000000106067836 */ /* 0x000fca0000000000 */
[----:B------:R-:W-:Y:S02]  /*02c0*/  LOP3.LUT R6, R6, 0x3, RZ, 0xc0, !PT ;  /* 0x0000000306067812 */ /* 0x000fe400078ec0ff */
[----:B------:R-:W1:Y:S02]  /*02d0*/  LDC.64 R12, c[0x0][0x388] ;  /* 0x0000e200ff0c7b82 */ /* 0x000e640000000a00 */
[----:B------:R-:W-:-:S07]  /*02e0*/  IADD3 R6, PT, PT, -R6, RZ, RZ ;  /* 0x000000ff06067210 */ /* 0x000fce0007ffe1ff */
.L_x_20:
[----:B0--3--:R-:W-:-:S06]  /*02f0*/  IMAD.WIDE R10, R7, 0x4, R14 ;  /* 0x00000004070a7825 */ /* 0x009fcc00078e020e */
[----:B------:R-:W3:Y:S01]  /*0300*/  LDG.E R11, desc[UR4][R10.64] ;  /* 0x000000040a0b7981 */ /* 0x000ee2000c1e1900 */
[----:B-1----:R-:W-:Y:S01]  /*0310*/  IMAD.WIDE R8, R7, 0x4, R12 ;  /* 0x0000000407087825 */ /* 0x002fe200078e020c */
[----:B------:R-:W-:-:S03]  /*0320*/  IADD3 R7, PT, PT, R0, R7, RZ ;  /* 0x0000000700077210 */ /* 0x000fc60007ffe0ff */
[----:B------:R-:W-:-:S05]  /*0330*/  VIADD R6, R6, 0x1 ;  /* 0x0000000106067836 */ /* 0x000fca0000000000 */
[----:B------:R-:W-:Y:S01]  /*0340*/  ISETP.NE.AND P0, PT, R6, RZ, PT ;  /* 0x000000ff0600720c */ /* 0x000fe20003f05270 */
[----:B---3--:R3:W-:-:S12]  /*0350*/  STG.E desc[UR4][R8.64], R11 ;  /* 0x0000000b08007986 */ /* 0x0087d8000c101904 */
[----:B------:R-:W-:Y:S05]  /*0360*/  @P0 BRA `(.L_x_20) ;  /* 0xfffffffc00e00947 */ /* 0x000fea000383ffff */
.L_x_19:
[----:B------:R-:W-:Y:S05]  /*0370*/  BSYNC.RECONVERGENT B0 ;  /* 0x0000000000007941 */ /* 0x000fea0003800200 */
.L_x_18:
[----:B------:R-:W-:Y:S05]  /*0380*/  @!P1 EXIT ;  /* 0x000000000000994d */ /* 0x000fea0003800000 */
.L_x_21:
[----:B0-2---:R-:W-:-:S05]  /*0390*/  IMAD.WIDE R18, R7, 0x4, R4 ;  /* 0x0000000407127825 */ /* 0x005fca00078e0204 */
[----:B------:R-:W2:Y:S01]  /*03a0*/  LDG.E R23, desc[UR4][R18.64] ;  /* 0x0000000412177981 */ /* 0x000ea2000c1e1900 */
[----:B------:R-:W-:-:S04]  /*03b0*/  IMAD.WIDE R20, R7, 0x4, R2 ;  /* 0x0000000407147825 */ /* 0x000fc800078e0202 */
[C---:B---3--:R-:W-:Y:S01]  /*03c0*/  IMAD.WIDE R8, R0.reuse, 0x4, R18 ;  /* 0x0000000400087825 */ /* 0x048fe200078e0212 */
[----:B--2---:R0:W-:Y:S04]  /*03d0*/  STG.E desc[UR4][R20.64], R23 ;  /* 0x0000001714007986 */ /* 0x0041e8000c101904 */
[----:B------:R-:W2:Y:S01]  /*03e0*/  LDG.E R25, desc[UR4][R8.64] ;  /* 0x0000000408197981 */ /* 0x000ea2000c1e1900 */
[----:B------:R-:W-:-:S04]  /*03f0*/  IMAD.WIDE R10, R0, 0x4, R20 ;  /* 0x00000004000a7825 */ /* 0x000fc800078e0214 */
[C---:B------:R-:W-:Y:S01]  /*0400*/  IMAD.WIDE R12, R0.reuse, 0x4, R8 ;  /* 0x00000004000c7825 */ /* 0x040fe200078e0208 */
[----:B--2---:R0:W-:Y:S04]  /*0410*/  STG.E desc[UR4][R10.64], R25 ;  /* 0x000000190a007986 */ /* 0x0041e8000c101904 */
[----:B------:R-:W2:Y:S01]  /*0420*/  LDG.E R27, desc[UR4][R12.64] ;  /* 0x000000040c1b7981 */ /* 0x000ea2000c1e1900 */
[----:B------:R-:W-:-:S04]  /*0430*/  IMAD.WIDE R14, R0, 0x4, R10 ;  /* 0x00000004000e7825 */ /* 0x000fc800078e020a */
[C---:B------:R-:W-:Y:S01]  /*0440*/  IMAD.WIDE R16, R0.reuse, 0x4, R12 ;  /* 0x0000000400107825 */ /* 0x040fe200078e020c */
[----:B--2---:R0:W-:Y:S05]  /*0450*/  STG.E desc[UR4][R14.64], R27 ;  /* 0x0000001b0e007986 */ /* 0x0041ea000c101904 */
[----:B------:R-:W2:Y:S01]  /*0460*/  LDG.E R17, desc[UR4][R16.64] ;  /* 0x0000000410117981 */ /* 0x000ea2000c1e1900 */
[C---:B------:R-:W-:Y:S01]  /*0470*/  IMAD.WIDE R18, R0.reuse, 0x4, R14 ;  /* 0x0000000400127825 */ /* 0x040fe200078e020e */
[----:B------:R-:W-:-:S04]  /*0480*/  LEA R7, R0, R7, 0x2 ;  /* 0x0000000700077211 */ /* 0x000fc800078e10ff */
[----:B------:R-:W-:Y:S01]  /*0490*/  ISETP.GE.AND P0, PT, R7, UR6, PT ;  /* 0x0000000607007c0c */ /* 0x000fe2000bf06270 */
[----:B--2---:R0:W-:-:S12]  /*04a0*/  STG.E desc[UR4][R18.64], R17 ;  /* 0x0000001112007986 */ /* 0x0041d8000c101904 */
[----:B------:R-:W-:Y:S05]  /*04b0*/  @!P0 BRA `(.L_x_21) ;  /* 0xfffffffc00b48947 */ /* 0x000fea000383ffff */
[----:B------:R-:W-:Y:S05]  /*04c0*/  EXIT ;  /* 0x000000000000794d */ /* 0x000fea0003800000 */
.L_x_22:
        /* <DEDUP_REMOVED lines=11> */
.L_x_31:


//--------------------- .text._Z11STREAM_CopyPfS_i --------------------------
	.section	.text._Z11STREAM_CopyPfS_i,"ax",@progbits
	.align	128
        .global         _Z11STREAM_CopyPfS_i
        .type           _Z11STREAM_CopyPfS_i,@function
        .size           _Z11STREAM_CopyPfS_i,(.L_x_32 - _Z11STREAM_CopyPfS_i)
        .other          _Z11STREAM_CopyPfS_i,@"STO_CUDA_ENTRY STV_DEFAULT"
_Z11STREAM_CopyPfS_i:
.text._Z11STREAM_CopyPfS_i:
        /* <DEDUP_REMOVED lines=10> */
[----:B------:R-:W2:Y:S01]  /*00a0*/  LDC.64 R4, c[0x0][0x388] ;  /* 0x0000e200ff047b82 */ /* 0x000ea20000000a00 */
[----:B0-----:R-:W-:-:S06]  /*00b0*/  IMAD.WIDE R2, R7, 0x4, R2 ;  /* 0x0000000407027825 */ /* 0x001fcc00078e0202 */
[----:B-1----:R-:W3:Y:S01]  /*00c0*/  LDG.E R3, desc[UR4][R2.64] ;  /* 0x0000000402037981 */ /* 0x002ee2000c1e1900 */
[----:B--2---:R-:W-:-:S05]  /*00d0*/  IMAD.WIDE R4, R7, 0x4, R4 ;  /* 0x0000000407047825 */ /* 0x004fca00078e0204 */
[----:B---3--:R-:W-:Y:S01]  /*00e0*/  STG.E desc[UR4][R4.64], R3 ;  /* 0x0000000304007986 */ /* 0x008fe2000c101904 */
[----:B------:R-:W-:Y:S05]  /*00f0*/  EXIT ;  /* 0x000000000000794d */ /* 0x000fea0003800000 */
.L_x_23:
        /* <DEDUP_REMOVED lines=16> */
.L_x_32:


//--------------------- .text._Z9set_arrayPffi    --------------------------
	.section	.text._Z9set_arrayPffi,"ax",@progbits
	.align	128
        .global         _Z9set_arrayPffi
        .type           _Z9set_arrayPffi,@function
        .size           _Z9set_arrayPffi,(.L_x_33 - _Z9set_arrayPffi)
        .other          _Z9set_arrayPffi,@"STO_CUDA_ENTRY STV_DEFAULT"
_Z9set_arrayPffi:
.text._Z9set_arrayPffi:
        /* <DEDUP_REMOVED lines=10> */
[----:B------:R-:W1:Y:S01]  /*00a0*/  LDC R7, c[0x0][0x388] ;  /* 0x0000e200ff077b82 */ /* 0x000e620000000800 */
[----:B0-----:R-:W-:-:S05]  /*00b0*/  IMAD.WIDE R2, R5, 0x4, R2 ;  /* 0x0000000405027825 */ /* 0x001fca00078e0202 */
[----:B-1----:R-:W-:Y:S01]  /*00c0*/  STG.E desc[UR4][R2.64], R7 ;  /* 0x0000000702007986 */ /* 0x002fe2000c101904 */
[----:B------:R-:W-:Y:S05]  /*00d0*/  EXIT ;  /* 0x000000000000794d */ /* 0x000fea0003800000 */
.L_x_24:
        /* <DEDUP_REMOVED lines=10> */
.L_x_33:


//--------------------- .nv.shared.reserved.0     --------------------------
	.section	.nv.shared.reserved.0,"aw",@nobits
	.weak		__nv_reservedSMEM_offset_0_alias
	.size		__nv_reservedSMEM_offset_0_alias, 0, 64
	.other		__nv_reservedSMEM_offset_0_alias,@"STO_CUDA_RESERVED_SHARED STV_DEFAULT"
__nv_reservedSMEM_offset_0_alias:
	.zero		0
	.zero		64


//--------------------- .nv.constant0._Z12ANDREW_TriadPfS_S_fi --------------------------
	.section	.nv.constant0._Z12ANDREW_TriadPfS_S_fi,"a",@progbits
	.sectionflags	@""
	.align	4
.nv.constant0._Z12ANDREW_TriadPfS_S_fi:
	.zero		928


//--------------------- .nv.constant0._Z12STREAM_TriadPfS_S_fi --------------------------
	.section	.nv.constant0._Z12STREAM_TriadPfS_S_fi,"a",@progbits
	.sectionflags	@""
	.align	4
.nv.constant0._Z12STREAM_TriadPfS_S_fi:
	.zero		928


//--------------------- .nv.constant0._Z10ANDREW_AddPfS_S_i --------------------------
	.section	.nv.constant0._Z10ANDREW_AddPfS_S_i,"a",@progbits
	.sectionflags	@""
	.align	4
.nv.constant0._Z10ANDREW_AddPfS_S_i:
	.zero		924


//--------------------- .nv.constant0._Z10STREAM_AddPfS_S_i --------------------------
	.section	.nv.constant0._Z10STREAM_AddPfS_S_i,"a",@progbits
	.sectionflags	@""
	.align	4
.nv.constant0._Z10STREAM_AddPfS_S_i:
	.zero		924


//--------------------- .nv.constant0._Z12ANDREW_ScalePfS_fi --------------------------
	.section	.nv.constant0._Z12ANDREW_ScalePfS_fi,"a",@progbits
	.sectionflags	@""
	.align	4
.nv.constant0._Z12ANDREW_ScalePfS_fi:
	.zero		920


//--------------------- .nv.constant0._Z12STREAM_ScalePfS_fi --------------------------
	.section	.nv.constant0._Z12STREAM_ScalePfS_fi,"a",@progbits
	.sectionflags	@""
	.align	4
.nv.constant0._Z12STREAM_ScalePfS_fi:
	.zero		920


//--------------------- .nv.constant0._Z11ANDREW_CopyPfS_i --------------------------
	.section	.nv.constant0._Z11ANDREW_CopyPfS_i,"a",@progbits
	.sectionflags	@""
	.align	4
.nv.constant0._Z11ANDREW_CopyPfS_i:
	.zero		916


//--------------------- .nv.constant0._Z11STREAM_CopyPfS_i --------------------------
	.section	.nv.constant0._Z11STREAM_CopyPfS_i,"a",@progbits
	.sectionflags	@""
	.align	4
.nv.constant0._Z11STREAM_CopyPfS_i:
	.zero		916


//--------------------- .nv.constant0._Z9set_arrayPffi --------------------------
	.section	.nv.constant0._Z9set_arrayPffi,"a",@progbits
	.sectionflags	@""
	.align	4
.nv.constant0._Z9set_arrayPffi:
	.zero		912


//--------------------- SYMBOLS --------------------------

	.type		.nv.reservedSmem.offset0,@object
	.size		.nv.reservedSmem.offset0,0x4
